	.headerflags	@"EF_CUDA_TEXMODE_UNIFIED EF_CUDA_64BIT_ADDRESS EF_CUDA_SM89 EF_CUDA_VIRTUAL_SM(EF_CUDA_SM89)"
	.elftype	@"ET_EXEC"


//--------------------- .nv.info                  --------------------------
	.section	.nv.info,"",@"SHT_CUDA_INFO"
	.align	4


	//----- nvinfo : EIATTR_REGCOUNT
	.align		4
        /*0000*/ 	.byte	0x04, 0x2f
        /*0002*/ 	.short	(.L_2 - .L_1)
	.align		4
.L_1:
        /*0004*/ 	.word	index@(triton__0d1d2d3d4d5d6d7d8de9de)
        /*0008*/ 	.word	0x00000028


	//----- nvinfo : EIATTR_MAX_STACK_SIZE
	.align		4
.L_2:
        /*000c*/ 	.byte	0x04, 0x23
        /*000e*/ 	.short	(.L_4 - .L_3)
	.align		4
.L_3:
        /*0010*/ 	.word	index@(triton__0d1d2d3d4d5d6d7d8de9de)
        /*0014*/ 	.word	0x00000000


	//----- nvinfo : EIATTR_MIN_STACK_SIZE
	.align		4
.L_4:
        /*0018*/ 	.byte	0x04, 0x12
        /*001a*/ 	.short	(.L_6 - .L_5)
	.align		4
.L_5:
        /*001c*/ 	.word	index@(triton__0d1d2d3d4d5d6d7d8de9de)
        /*0020*/ 	.word	0x00000000


	//----- nvinfo : EIATTR_FRAME_SIZE
	.align		4
.L_6:
        /*0024*/ 	.byte	0x04, 0x11
        /*0026*/ 	.short	(.L_8 - .L_7)
	.align		4
.L_7:
        /*0028*/ 	.word	index@(triton__0d1d2d3d4d5d6d7d8de9de)
        /*002c*/ 	.word	0x00000000
.L_8:


//--------------------- .nv.info.triton__0d1d2d3d4d5d6d7d8de9de --------------------------
	.section	.nv.info.triton__0d1d2d3d4d5d6d7d8de9de,"",@"SHT_CUDA_INFO"
	.align	4


	//----- nvinfo : EIATTR_CUDA_API_VERSION
	.align		4
        /*0000*/ 	.byte	0x04, 0x37
        /*0002*/ 	.short	(.L_10 - .L_9)
.L_9:
        /*0004*/ 	.word	0x0000007b


	//----- nvinfo : EIATTR_PARAM_CBANK
	.align		4
.L_10:
        /*0008*/ 	.byte	0x04, 0x0a
        /*000a*/ 	.short	(.L_12 - .L_11)
	.align		4
.L_11:
        /*000c*/ 	.word	index@(.nv.constant0.triton__0d1d2d3d4d5d6d7d8de9de)
        /*0010*/ 	.short	0x0160
        /*0012*/ 	.short	0x0048


	//----- nvinfo : EIATTR_CBANK_PARAM_SIZE
	.align		4
.L_12:
        /*0014*/ 	.byte	0x03, 0x19
        /*0016*/ 	.short	0x0048


	//----- nvinfo : EIATTR_KPARAM_INFO
	.align		4
        /*0018*/ 	.byte	0x04, 0x17
        /*001a*/ 	.short	(.L_14 - .L_13)
.L_13:
        /*001c*/ 	.word	0x00000000
        /*0020*/ 	.short	0x0009
        /*0022*/ 	.short	0x0044
        /*0024*/ 	.byte	0x00, 0xf0, 0x11, 0x00


	//----- nvinfo : EIATTR_KPARAM_INFO
	.align		4
.L_14:
        /*0028*/ 	.byte	0x04, 0x17
        /*002a*/ 	.short	(.L_16 - .L_15)
.L_15:
        /*002c*/ 	.word	0x00000000
        /*0030*/ 	.short	0x0008
        /*0032*/ 	.short	0x0040
        /*0034*/ 	.byte	0x00, 0xf0, 0x11, 0x00


	//----- nvinfo : EIATTR_KPARAM_INFO
	.align		4
.L_16:
        /*0038*/ 	.byte	0x04, 0x17
        /*003a*/ 	.short	(.L_18 - .L_17)
.L_17:
        /*003c*/ 	.word	0x00000000
        /*0040*/ 	.short	0x0007
        /*0042*/ 	.short	0x0038
        /*0044*/ 	.byte	0x00, 0xf0, 0x21, 0x00


	//----- nvinfo : EIATTR_KPARAM_INFO
	.align		4
.L_18:
        /*0048*/ 	.byte	0x04, 0x17
        /*004a*/ 	.short	(.L_20 - .L_19)
.L_19:
        /*004c*/ 	.word	0x00000000
        /*0050*/ 	.short	0x0006
        /*0052*/ 	.short	0x0030
        /*0054*/ 	.byte	0x00, 0xf0, 0x21, 0x00


	//----- nvinfo : EIATTR_KPARAM_INFO
	.align		4
.L_20:
        /*0058*/ 	.byte	0x04, 0x17
        /*005a*/ 	.short	(.L_22 - .L_21)
.L_21:
        /*005c*/ 	.word	0x00000000
        /*0060*/ 	.short	0x0005
        /*0062*/ 	.short	0x0028
        /*0064*/ 	.byte	0x00, 0xf0, 0x21, 0x00


	//----- nvinfo : EIATTR_KPARAM_INFO
	.align		4
.L_22:
        /*0068*/ 	.byte	0x04, 0x17
        /*006a*/ 	.short	(.L_24 - .L_23)
.L_23:
        /*006c*/ 	.word	0x00000000
        /*0070*/ 	.short	0x0004
        /*0072*/ 	.short	0x0020
        /*0074*/ 	.byte	0x00, 0xf0, 0x21, 0x00


	//----- nvinfo : EIATTR_KPARAM_INFO
	.align		4
.L_24:
        /*0078*/ 	.byte	0x04, 0x17
        /*007a*/ 	.short	(.L_26 - .L_25)
.L_25:
        /*007c*/ 	.word	0x00000000
        /*0080*/ 	.short	0x0003
        /*0082*/ 	.short	0x0018
        /*0084*/ 	.byte	0x00, 0xf0, 0x21, 0x00


	//----- nvinfo : EIATTR_KPARAM_INFO
	.align		4
.L_26:
        /*0088*/ 	.byte	0x04, 0x17
        /*008a*/ 	.short	(.L_28 - .L_27)
.L_27:
        /*008c*/ 	.word	0x00000000
        /*0090*/ 	.short	0x0002
        /*0092*/ 	.short	0x0010
        /*0094*/ 	.byte	0x00, 0xf0, 0x21, 0x00


	//----- nvinfo : EIATTR_KPARAM_INFO
	.align		4
.L_28:
        /*0098*/ 	.byte	0x04, 0x17
        /*009a*/ 	.short	(.L_30 - .L_29)
.L_29:
        /*009c*/ 	.word	0x00000000
        /*00a0*/ 	.short	0x0001
        /*00a2*/ 	.short	0x0008
        /*00a4*/ 	.byte	0x00, 0xf0, 0x21, 0x00


	//----- nvinfo : EIATTR_KPARAM_INFO
	.align		4
.L_30:
        /*00a8*/ 	.byte	0x04, 0x17
        /*00aa*/ 	.short	(.L_32 - .L_31)
.L_31:
        /*00ac*/ 	.word	0x00000000
        /*00b0*/ 	.short	0x0000
        /*00b2*/ 	.short	0x0000
        /*00b4*/ 	.byte	0x00, 0xf0, 0x21, 0x00


	//----- nvinfo : EIATTR_MAXREG_COUNT
	.align		4
.L_32:
        /*00b8*/ 	.byte	0x03, 0x1b
        /*00ba*/ 	.short	0x00ff


	//----- nvinfo : EIATTR_COOP_GROUP_MASK_REGIDS
	.align		4
        /*00bc*/ 	.byte	0x04, 0x29
        /*00be*/ 	.short	(.L_34 - .L_33)


	//   ....[0]....
.L_33:
        /*00c0*/ 	.word	0xffffffff


	//   ....[1]....
        /*00c4*/ 	.word	0xffffffff


	//   ....[2]....
        /*00c8*/ 	.word	0xffffffff


	//   ....[3]....
        /*00cc*/ 	.word	0xffffffff


	//   ....[4]....
        /*00d0*/ 	.word	0xffffffff


	//   ....[5]....
        /*00d4*/ 	.word	0xffffffff


	//   ....[6]....
        /*00d8*/ 	.word	0xffffffff


	//   ....[7]....
        /*00dc*/ 	.word	0xffffffff


	//   ....[8]....
        /*00e0*/ 	.word	0xffffffff


	//   ....[9]....
        /*00e4*/ 	.word	0xffffffff


	//   ....[10]....
        /*00e8*/ 	.word	0xffffffff


	//   ....[11]....
        /*00ec*/ 	.word	0xffffffff


	//   ....[12]....
        /*00f0*/ 	.word	0xffffffff


	//   ....[13]....
        /*00f4*/ 	.word	0xffffffff


	//   ....[14]....
        /*00f8*/ 	.word	0xffffffff


	//   ....[15]....
        /*00fc*/ 	.word	0xffffffff


	//----- nvinfo : EIATTR_COOP_GROUP_INSTR_OFFSETS
	.align		4
.L_34:
        /*0100*/ 	.byte	0x04, 0x28
        /*0102*/ 	.short	(.L_36 - .L_35)


	//   ....[0]....
.L_35:
        /*0104*/ 	.word	0x00000840


	//   ....[1]....
        /*0108*/ 	.word	0x00000860


	//   ....[2]....
        /*010c*/ 	.word	0x00000880


	//   ....[3]....
        /*0110*/ 	.word	0x000008a0


	//   ....[4]....
        /*0114*/ 	.word	0x000008c0


	//   ....[5]....
        /*0118*/ 	.word	0x00000910


	//   ....[6]....
        /*011c*/ 	.word	0x00000930


	//   ....[7]....
        /*0120*/ 	.word	0x00000960


	//   ....[8]....
        /*0124*/ 	.word	0x000012c0


	//   ....[9]....
        /*0128*/ 	.word	0x000012f0


	//   ....[10]....
        /*012c*/ 	.word	0x00001310


	//   ....[11]....
        /*0130*/ 	.word	0x00001330


	//   ....[12]....
        /*0134*/ 	.word	0x00001350


	//   ....[13]....
        /*0138*/ 	.word	0x000013a0


	//   ....[14]....
        /*013c*/ 	.word	0x000013c0


	//   ....[15]....
        /*0140*/ 	.word	0x000013f0


	//----- nvinfo : EIATTR_EXIT_INSTR_OFFSETS
	.align		4
.L_36:
        /*0144*/ 	.byte	0x04, 0x1c
        /*0146*/ 	.short	(.L_38 - .L_37)


	//   ....[0]....
.L_37:
        /*0148*/ 	.word	0x00001f10


	//----- nvinfo : EIATTR_MAX_THREADS
	.align		4
.L_38:
        /*014c*/ 	.byte	0x04, 0x05
        /*014e*/ 	.short	(.L_40 - .L_39)
.L_39:
        /*0150*/ 	.word	0x00000100
        /*0154*/ 	.word	0x00000001
        /*0158*/ 	.word	0x00000001
.L_40:


//--------------------- .nv.rel.action            --------------------------
	.section	.nv.rel.action,"",@"SHT_CUDA_RELOCINFO"
	.align	8
	.sectionentsize	8
        /*0000*/ 	.byte	0x73, 0x00, 0x00, 0x00, 0x00, 0x00, 0x00, 0x00, 0x00, 0x00, 0x00, 0x11, 0x25, 0x00, 0x05, 0x36


//--------------------- .nv.constant0.triton__0d1d2d3d4d5d6d7d8de9de --------------------------
	.section	.nv.constant0.triton__0d1d2d3d4d5d6d7d8de9de,"a",@progbits
	.align	4
.nv.constant0.triton__0d1d2d3d4d5d6d7d8de9de:
	.zero		424


//--------------------- .text.triton__0d1d2d3d4d5d6d7d8de9de --------------------------
	.section	.text.triton__0d1d2d3d4d5d6d7d8de9de,"ax",@progbits
	.sectionflags	@"SHF_BARRIERS=1"
	.sectioninfo	@"SHI_REGISTERS=40"
	.align	128
        .global         triton__0d1d2d3d4d5d6d7d8de9de
        .type           triton__0d1d2d3d4d5d6d7d8de9de,@function
        .size           triton__0d1d2d3d4d5d6d7d8de9de,(.L_x_3 - triton__0d1d2d3d4d5d6d7d8de9de)
        .other          triton__0d1d2d3d4d5d6d7d8de9de,@"STO_CUDA_ENTRY STV_DEFAULT"
triton__0d1d2d3d4d5d6d7d8de9de:
.text.triton__0d1d2d3d4d5d6d7d8de9de:
[----:B------:R-:W-:-:S02]  /*0000*/  MOV R1, c[0x0][0x28] ;  /* 0x00000a0000017a02 */ /* 0x000fc40000000f00 */
[----:B------:R-:W0:Y:S01]  /*0010*/  S2R R24, SR_TID.X ;  /* 0x0000000000187919 */ /* 0x000e220000002100 */
[----:B------:R-:W1:Y:S01]  /*0020*/  S2UR UR9, SR_CTAID.X ;  /* 0x00000000000979c3 */ /* 0x000e620000002500 */
[----:B------:R-:W-:Y:S01]  /*0030*/  IMAD.MOV.U32 R15, RZ, RZ, 0x2 ;  /* 0x00000002ff0f7424 */ /* 0x000fe200078e00ff */
[----:B------:R-:W-:Y:S01]  /*0040*/  CS2R R4, SRZ ;  /* 0x0000000000047805 */ /* 0x000fe2000001ff00 */
[----:B------:R-:W-:Y:S01]  /*0050*/  CS2R R6, SRZ ;  /* 0x0000000000067805 */ /* 0x000fe2000001ff00 */
[----:B------:R-:W-:Y:S01]  /*0060*/  ULDC.64 UR10, c[0x0][0x118] ;  /* 0x00004600000a7ab9 */ /* 0x000fe20000000a00 */
[----:B0-----:R-:W-:Y:S01]  /*0070*/  LOP3.LUT R28, R24, 0xff, RZ, 0xc0, !PT ;  /* 0x000000ff181c7812 */ /* 0x001fe200078ec0ff */
[----:B-1----:R-:W-:Y:S01]  /*0080*/  UISETP.GE.AND UP1, UPT, UR9, 0x400, UPT ;  /* 0x000004000900788c */ /* 0x002fe2000bf26270 */
[----:B------:R-:W-:Y:S02]  /*0090*/  MOV R12, UR9 ;  /* 0x00000009000c7c02 */ /* 0x000fe40008000f00 */
[----:B------:R-:W-:Y:S01]  /*00a0*/  MOV R9, UR9 ;  /* 0x0000000900097c02 */ /* 0x000fe20008000f00 */
[----:B------:R-:W-:-:S02]  /*00b0*/  IMAD.SHL.U32 R3, R28, 0x8, RZ ;  /* 0x000000081c037824 */ /* 0x000fc400078e00ff */
[----:B------:R-:W-:Y:S02]  /*00c0*/  PLOP3.LUT P1, PT, PT, PT, UP1, 0x80, 0x0 ;  /* 0x000000000000781c */ /* 0x000fe40003f2f018 */
[----:B------:R-:W-:Y:S01]  /*00d0*/  PLOP3.LUT P0, PT, PT, PT, UP1, 0x40, 0x0 ;  /* 0x000000000000781c */ /* 0x000fe20003f0e818 */
[----:B------:R-:W-:Y:S01]  /*00e0*/  IMAD R12, R12, 0x900, R3 ;  /* 0x000009000c0c7824 */ /* 0x000fe200078e0203 */
[----:B------:R-:W-:-:S03]  /*00f0*/  IADD3 R2, R3, 0x800, RZ ;  /* 0x0000080003027810 */ /* 0x000fc60007ffe0ff */
[----:B------:R-:W-:Y:S01]  /*0100*/  IMAD.WIDE R12, R12, R15, c[0x0][0x160] ;  /* 0x000058000c0c7625 */ /* 0x000fe200078e020f */
[----:B------:R-:W-:-:S03]  /*0110*/  ISETP.LT.U32.AND P0, PT, R2, 0x900, P0 ;  /* 0x000009000200780c */ /* 0x000fc60000701070 */
[----:B------:R-:W-:Y:S01]  /*0120*/  IMAD R14, R9, 0x900, R2 ;  /* 0x00000900090e7824 */ /* 0x000fe200078e0202 */
[----:B------:R-:W-:Y:S01]  /*0130*/  CS2R R10, SRZ ;  /* 0x00000000000a7805 */ /* 0x000fe2000001ff00 */
[----:B------:R-:W-:Y:S01]  /*0140*/  CS2R R8, SRZ ;  /* 0x0000000000087805 */ /* 0x000fe2000001ff00 */
[----:B------:R-:W2:Y:S01]  /*0150*/  @!P1 LDG.E.EL.128 R4, [R12.64] ;  /* 0x0000000a0c049981 */ /* 0x000ea2000c2e1d00 */
[----:B------:R-:W-:-:S06]  /*0160*/  IMAD.WIDE R14, R14, R15, c[0x0][0x160] ;  /* 0x000058000e0e7625 */ /* 0x000fcc00078e020f */
[----:B------:R-:W3:Y:S01]  /*0170*/  @P0 LDG.E.EL.128 R8, [R14.64] ;  /* 0x0000000a0e080981 */ /* 0x000ee2000c2e1d00 */
[----:B------:R-:W-:Y:S01]  /*0180*/  PLOP3.LUT P1, PT, PT, PT, UP1, 0x80, 0x0 ;  /* 0x000000000000781c */ /* 0x000fe20003f2f018 */
[----:B------:R-:W-:Y:S01]  /*0190*/  UMOV UR6, 0x4 ;  /* 0x0000000400067882 */ /* 0x000fe20000000000 */
[----:B------:R-:W-:Y:S01]  /*01a0*/  PLOP3.LUT P2, PT, PT, PT, UP1, 0x80, 0x0 ;  /* 0x000000000000781c */ /* 0x000fe20003f4f018 */
[----:B------:R-:W-:Y:S01]  /*01b0*/  ULDC.64 UR4, c[0x0][0x180] ;  /* 0x0000600000047ab9 */ /* 0x000fe20000000a00 */
[----:B------:R-:W-:Y:S01]  /*01c0*/  PLOP3.LUT P3, PT, PT, PT, UP1, 0x40, 0x0 ;  /* 0x000000000000781c */ /* 0x000fe20003f6e818 */
[----:B------:R-:W-:Y:S01]  /*01d0*/  UIMAD.WIDE UR4, UR9, UR6, UR4 ;  /* 0x00000006090472a5 */ /* 0x000fe2000f8e0204 */
[----:B------:R-:W-:Y:S01]  /*01e0*/  PLOP3.LUT P4, PT, PT, PT, UP1, 0x40, 0x0 ;  /* 0x000000000000781c */ /* 0x000fe20003f8e818 */
[----:B------:R-:W-:Y:S01]  /*01f0*/  CS2R R26, SRZ ;  /* 0x00000000001a7805 */ /* 0x000fe2000001ff00 */
[----:B------:R-:W-:Y:S01]  /*0200*/  SHF.R.U32.HI R25, RZ, 0x3, R24 ;  /* 0x00000003ff197819 */ /* 0x000fe20000011618 */
[----:B------:R-:W-:Y:S01]  /*0210*/  CS2R R30, SRZ ;  /* 0x00000000001e7805 */ /* 0x000fe2000001ff00 */
[----:B------:R-:W-:Y:S01]  /*0220*/  CS2R R32, SRZ ;  /* 0x0000000000207805 */ /* 0x000fe2000001ff00 */
[----:B------:R-:W-:Y:S01]  /*0230*/  MOV R34, RZ ;  /* 0x000000ff00227202 */ /* 0x000fe20000000f00 */
[----:B------:R-:W-:Y:S01]  /*0240*/  UPLOP3.LUT UP0, UPT, UPT, UPT, UPT, 0x80, 0x0 ;  /* 0x000000000000789c */ /* 0x000fe20003f0f070 */
[----:B------:R-:W-:-:S02]  /*0250*/  LOP3.LUT R25, R25, 0x1c, RZ, 0xc0, !PT ;  /* 0x0000001c19197812 */ /* 0x000fc400078ec0ff */
[----:B------:R-:W-:Y:S02]  /*0260*/  MOV R29, RZ ;  /* 0x000000ff001d7202 */ /* 0x000fe40000000f00 */
[----:B--2---:R-:W-:Y:S02]  /*0270*/  SEL R4, R4, RZ, !P1 ;  /* 0x000000ff04047207 */ /* 0x004fe40004800000 */
[----:B------:R-:W-:Y:S02]  /*0280*/  SEL R5, R5, RZ, !P2 ;  /* 0x000000ff05057207 */ /* 0x000fe40005000000 */
[C---:B------:R-:W-:Y:S01]  /*0290*/  PRMT R2, R4.reuse, 0x7632, R2 ;  /* 0x0000763204027816 */ /* 0x040fe20000000002 */
[----:B------:R-:W-:Y:S01]  /*02a0*/  IMAD.U32 R4, R4, 0x10000, RZ ;  /* 0x0001000004047824 */ /* 0x000fe200078e00ff */
[----:B------:R-:W-:Y:S02]  /*02b0*/  PLOP3.LUT P1, PT, PT, PT, UP1, 0x40, 0x0 ;  /* 0x000000000000781c */ /* 0x000fe40003f2e818 */
[----:B---3--:R-:W-:Y:S01]  /*02c0*/  SEL R12, R8, RZ, P0 ;  /* 0x000000ff080c7207 */ /* 0x008fe20000000000 */
[----:B------:R-:W-:Y:S01]  /*02d0*/  IMAD.U32 R2, R2, 0x10000, RZ ;  /* 0x0001000002027824 */ /* 0x000fe200078e00ff */
[----:B------:R-:W-:Y:S01]  /*02e0*/  SHF.L.U32 R8, R5, 0x10, RZ ;  /* 0x0000001005087819 */ /* 0x000fe200000006ff */
[----:B------:R-:W-:Y:S01]  /*02f0*/  FMUL R4, R4, R4 ;  /* 0x0000000404047220 */ /* 0x000fe20000400000 */
[----:B------:R-:W-:Y:S01]  /*0300*/  PRMT R5, R12, 0x7632, R5 ;  /* 0x000076320c057816 */ /* 0x000fe20000000005 */
[----:B------:R-:W-:Y:S01]  /*0310*/  FMUL R2, R2, R2 ;  /* 0x0000000202027220 */ /* 0x000fe20000400000 */
[----:B------:R-:W-:Y:S01]  /*0320*/  SEL R9, R9, RZ, P0 ;  /* 0x000000ff09097207 */ /* 0x000fe20000000000 */
[----:B------:R-:W-:Y:S01]  /*0330*/  FMUL R8, R8, R8 ;  /* 0x0000000808087220 */ /* 0x000fe20000400000 */
[----:B------:R-:W-:-:S02]  /*0340*/  SHF.L.U32 R13, R5, 0x10, RZ ;  /* 0x00000010050d7819 */ /* 0x000fc400000006ff */
[----:B------:R-:W-:Y:S01]  /*0350*/  FSEL R2, R2, RZ, P1 ;  /* 0x000000ff02027208 */ /* 0x000fe20000800000 */
[----:B------:R-:W-:Y:S01]  /*0360*/  IMAD.U32 R14, R9, 0x10000, RZ ;  /* 0x00010000090e7824 */ /* 0x000fe200078e00ff */
[----:B------:R-:W-:Y:S01]  /*0370*/  PLOP3.LUT P1, PT, PT, PT, UP1, 0x80, 0x0 ;  /* 0x000000000000781c */ /* 0x000fe20003f2f018 */
[----:B------:R-:W-:Y:S01]  /*0380*/  FMUL R13, R13, R13 ;  /* 0x0000000d0d0d7220 */ /* 0x000fe20000400000 */
[----:B------:R-:W-:Y:S01]  /*0390*/  PRMT R5, R5, 0x7632, R5 ;  /* 0x0000763205057816 */ /* 0x000fe20000000005 */
[----:B------:R-:W-:Y:S01]  /*03a0*/  FMUL R14, R14, R14 ;  /* 0x0000000e0e0e7220 */ /* 0x000fe20000400000 */
[----:B------:R-:W-:Y:S02]  /*03b0*/  SHF.L.U32 R12, R12, 0x10, RZ ;  /* 0x000000100c0c7819 */ /* 0x000fe400000006ff */
[----:B------:R-:W-:Y:S01]  /*03c0*/  FSEL R13, R13, -RZ, P0 ;  /* 0x800000ff0d0d7208 */ /* 0x000fe20000000000 */
[----:B------:R-:W-:Y:S01]  /*03d0*/  IMAD.U32 R5, R5, 0x10000, RZ ;  /* 0x0001000005057824 */ /* 0x000fe200078e00ff */
[----:B------:R-:W-:Y:S01]  /*03e0*/  SEL R6, R6, RZ, !P1 ;  /* 0x000000ff06067207 */ /* 0x000fe20004800000 */
[----:B------:R-:W-:Y:S01]  /*03f0*/  FMUL R12, R12, R12 ;  /* 0x0000000c0c0c7220 */ /* 0x000fe20000400000 */
[----:B------:R-:W-:Y:S01]  /*0400*/  SEL R10, R10, RZ, P0 ;  /* 0x000000ff0a0a7207 */ /* 0x000fe20000000000 */
[----:B------:R-:W-:Y:S01]  /*0410*/  FADD R13, R2, R13 ;  /* 0x0000000d020d7221 */ /* 0x000fe20000000000 */
[----:B------:R-:W-:Y:S01]  /*0420*/  FSEL R15, R4, RZ, P3 ;  /* 0x000000ff040f7208 */ /* 0x000fe20001800000 */
[----:B------:R-:W-:Y:S01]  /*0430*/  IMAD.U32 R2, R6, 0x10000, RZ ;  /* 0x0001000006027824 */ /* 0x000fe200078e00ff */
[----:B------:R-:W-:Y:S01]  /*0440*/  PRMT R9, R9, 0x7632, R9 ;  /* 0x0000763209097816 */ /* 0x000fe20000000009 */
[----:B------:R-:W-:Y:S01]  /*0450*/  FMUL R5, R5, R5 ;  /* 0x0000000505057220 */ /* 0x000fe20000400000 */
[----:B------:R-:W-:Y:S01]  /*0460*/  SHF.L.U32 R4, R10, 0x10, RZ ;  /* 0x000000100a047819 */ /* 0x000fe200000006ff */
[----:B------:R-:W-:Y:S01]  /*0470*/  FMUL R2, R2, R2 ;  /* 0x0000000202027220 */ /* 0x000fe20000400000 */
[----:B------:R-:W-:-:S02]  /*0480*/  SHF.L.U32 R9, R9, 0x10, RZ ;  /* 0x0000001009097819 */ /* 0x000fc400000006ff */
[----:B------:R-:W-:Y:S01]  /*0490*/  PLOP3.LUT P1, PT, PT, PT, UP1, 0x40, 0x0 ;  /* 0x000000000000781c */ /* 0x000fe20003f2e818 */
[----:B------:R-:W-:Y:S01]  /*04a0*/  FMUL R4, R4, R4 ;  /* 0x0000000404047220 */ /* 0x000fe20000400000 */
[----:B------:R-:W-:Y:S01]  /*04b0*/  FSEL R12, R12, -RZ, P0 ;  /* 0x800000ff0c0c7208 */ /* 0x000fe20000000000 */
[----:B------:R-:W-:Y:S01]  /*04c0*/  FMUL R9, R9, R9 ;  /* 0x0000000909097220 */ /* 0x000fe20000400000 */
[----:B------:R-:W-:Y:S02]  /*04d0*/  PLOP3.LUT P2, PT, PT, PT, UP1, 0x40, 0x0 ;  /* 0x000000000000781c */ /* 0x000fe40003f4e818 */
[----:B------:R-:W-:Y:S01]  /*04e0*/  FSEL R17, R8, RZ, P4 ;  /* 0x000000ff08117208 */ /* 0x000fe20002000000 */
[----:B------:R-:W-:Y:S01]  /*04f0*/  FADD R12, R15, R12 ;  /* 0x0000000c0f0c7221 */ /* 0x000fe20000000000 */
[----:B------:R-:W-:Y:S02]  /*0500*/  FSEL R8, R5, RZ, P1 ;  /* 0x000000ff05087208 */ /* 0x000fe40000800000 */
[----:B------:R-:W-:Y:S01]  /*0510*/  FSEL R14, R14, -RZ, P0 ;  /* 0x800000ff0e0e7208 */ /* 0x000fe20000000000 */
[----:B------:R-:W-:Y:S01]  /*0520*/  FADD R13, R12, R13 ;  /* 0x0000000d0c0d7221 */ /* 0x000fe20000000000 */
[----:B------:R-:W-:-:S02]  /*0530*/  PLOP3.LUT P1, PT, PT, PT, UP1, 0x80, 0x0 ;  /* 0x000000000000781c */ /* 0x000fc40003f2f018 */
[----:B------:R-:W-:Y:S01]  /*0540*/  PRMT R6, R6, 0x7632, R6 ;  /* 0x0000763206067816 */ /* 0x000fe20000000006 */
[----:B------:R-:W-:Y:S01]  /*0550*/  FADD R14, R17, R14 ;  /* 0x0000000e110e7221 */ /* 0x000fe20000000000 */
[----:B------:R-:W-:Y:S02]  /*0560*/  PRMT R10, R10, 0x7632, R10 ;  /* 0x000076320a0a7816 */ /* 0x000fe4000000000a */
[----:B------:R-:W-:Y:S01]  /*0570*/  FSEL R5, R2, RZ, P2 ;  /* 0x000000ff02057208 */ /* 0x000fe20001000000 */
[----:B------:R-:W-:Y:S01]  /*0580*/  FADD R14, R14, R13 ;  /* 0x0000000d0e0e7221 */ /* 0x000fe20000000000 */
[----:B------:R-:W-:Y:S01]  /*0590*/  FSEL R4, R4, -RZ, P0 ;  /* 0x800000ff04047208 */ /* 0x000fe20000000000 */
[----:B------:R-:W-:Y:S01]  /*05a0*/  IMAD.U32 R10, R10, 0x10000, RZ ;  /* 0x000100000a0a7824 */ /* 0x000fe200078e00ff */
[----:B------:R-:W-:Y:S02]  /*05b0*/  SEL R11, R11, RZ, P0 ;  /* 0x000000ff0b0b7207 */ /* 0x000fe40000000000 */
[----:B------:R-:W-:Y:S01]  /*05c0*/  FSEL R9, R9, -RZ, P0 ;  /* 0x800000ff09097208 */ /* 0x000fe20000000000 */
[----:B------:R-:W-:Y:S01]  /*05d0*/  FADD R5, R5, R4 ;  /* 0x0000000405057221 */ /* 0x000fe20000000000 */
[----:B------:R-:W-:Y:S01]  /*05e0*/  SEL R7, R7, RZ, !P1 ;  /* 0x000000ff07077207 */ /* 0x000fe20004800000 */
[----:B------:R-:W-:Y:S01]  /*05f0*/  IMAD.U32 R4, R11, 0x10000, RZ ;  /* 0x000100000b047824 */ /* 0x000fe200078e00ff */
[----:B------:R-:W-:Y:S01]  /*0600*/  SHF.L.U32 R6, R6, 0x10, RZ ;  /* 0x0000001006067819 */ /* 0x000fe200000006ff */
[----:B------:R-:W-:Y:S01]  /*0610*/  FADD R9, R8, R9 ;  /* 0x0000000908097221 */ /* 0x000fe20000000000 */
[C---:B------:R-:W-:Y:S01]  /*0620*/  PRMT R2, R7.reuse, 0x7632, R2 ;  /* 0x0000763207027816 */ /* 0x040fe20000000002 */
[----:B------:R-:W-:Y:S01]  /*0630*/  IMAD.U32 R7, R7, 0x10000, RZ ;  /* 0x0001000007077824 */ /* 0x000fe200078e00ff */
[----:B------:R-:W-:Y:S01]  /*0640*/  PRMT R11, R11, 0x7632, R11 ;  /* 0x000076320b0b7816 */ /* 0x000fe2000000000b */
[----:B------:R-:W-:Y:S01]  /*0650*/  FMUL R6, R6, R6 ;  /* 0x0000000606067220 */ /* 0x000fe20000400000 */
[----:B------:R-:W-:Y:S01]  /*0660*/  FMUL R10, R10, R10 ;  /* 0x0000000a0a0a7220 */ /* 0x000fe20000400000 */
[----:B------:R-:W-:Y:S01]  /*0670*/  PLOP3.LUT P1, PT, PT, PT, UP1, 0x40, 0x0 ;  /* 0x000000000000781c */ /* 0x000fe20003f2e818 */
[----:B------:R-:W-:Y:S01]  /*0680*/  FADD R14, R9, R14 ;  /* 0x0000000e090e7221 */ /* 0x000fe20000000000 */
[----:B------:R-:W-:Y:S01]  /*0690*/  SHF.L.U32 R2, R2, 0x10, RZ ;  /* 0x0000001002027819 */ /* 0x000fe200000006ff */
[----:B------:R-:W-:Y:S01]  /*06a0*/  FMUL R7, R7, R7 ;  /* 0x0000000707077220 */ /* 0x000fe20000400000 */
[----:B------:R-:W-:Y:S01]  /*06b0*/  SHF.L.U32 R11, R11, 0x10, RZ ;  /* 0x000000100b0b7819 */ /* 0x000fe200000006ff */
[----:B------:R-:W-:Y:S01]  /*06c0*/  FMUL R4, R4, R4 ;  /* 0x0000000404047220 */ /* 0x000fe20000400000 */
[----:B------:R-:W-:Y:S01]  /*06d0*/  PLOP3.LUT P2, PT, PT, PT, UP1, 0x40, 0x0 ;  /* 0x000000000000781c */ /* 0x000fe20003f4e818 */
[----:B------:R-:W-:Y:S01]  /*06e0*/  FMUL R2, R2, R2 ;  /* 0x0000000202027220 */ /* 0x000fe20000400000 */
[----:B------:R-:W-:Y:S01]  /*06f0*/  FSEL R9, R6, RZ, P1 ;  /* 0x000000ff06097208 */ /* 0x000fe20000800000 */
[----:B------:R-:W-:Y:S01]  /*0700*/  FMUL R11, R11, R11 ;  /* 0x0000000b0b0b7220 */ /* 0x000fe20000400000 */
[----:B------:R-:W-:Y:S01]  /*0710*/  FSEL R10, R10, -RZ, P0 ;  /* 0x800000ff0a0a7208 */ /* 0x000fe20000000000 */
[----:B------:R-:W-:Y:S01]  /*0720*/  FADD R5, R5, R14 ;  /* 0x0000000e05057221 */ /* 0x000fe20000000000 */
[----:B------:R-:W-:-:S02]  /*0730*/  PLOP3.LUT P3, PT, PT, PT, UP1, 0x40, 0x0 ;  /* 0x000000000000781c */ /* 0x000fc40003f6e818 */
[----:B------:R-:W-:Y:S01]  /*0740*/  FSEL R7, R7, RZ, P2 ;  /* 0x000000ff07077208 */ /* 0x000fe20001000000 */
[----:B------:R-:W-:Y:S01]  /*0750*/  FADD R10, R9, R10 ;  /* 0x0000000a090a7221 */ /* 0x000fe20000000000 */
[----:B------:R-:W-:Y:S02]  /*0760*/  FSEL R4, R4, -RZ, P0 ;  /* 0x800000ff04047208 */ /* 0x000fe40000000000 */
[----:B------:R-:W-:Y:S01]  /*0770*/  FSEL R2, R2, RZ, P3 ;  /* 0x000000ff02027208 */ /* 0x000fe20001800000 */
[----:B------:R-:W-:Y:S01]  /*0780*/  FADD R5, R10, R5 ;  /* 0x000000050a057221 */ /* 0x000fe20000000000 */
[----:B------:R-:W-:Y:S01]  /*0790*/  FSEL R11, R11, -RZ, P0 ;  /* 0x800000ff0b0b7208 */ /* 0x000fe20000000000 */
[----:B------:R-:W-:Y:S01]  /*07a0*/  FADD R4, R7, R4 ;  /* 0x0000000407047221 */ /* 0x000fe20000000000 */
[C---:B------:R-:W-:Y:S02]  /*07b0*/  LOP3.LUT P2, RZ, R24.reuse, 0x1f, RZ, 0xc0, !PT ;  /* 0x0000001f18ff7812 */ /* 0x040fe4000784c0ff */
[----:B------:R-:W-:Y:S01]  /*07c0*/  ISETP.GE.AND P3, PT, R24, 0x8, PT ;  /* 0x000000081800780c */ /* 0x000fe20003f66270 */
[----:B------:R-:W-:Y:S01]  /*07d0*/  FADD R11, R2, R11 ;  /* 0x0000000b020b7221 */ /* 0x000fe20000000000 */
[----:B------:R-:W-:Y:S01]  /*07e0*/  FADD R4, R4, R5 ;  /* 0x0000000504047221 */ /* 0x000fe20000000000 */
[----:B------:R-:W-:-:S02]  /*07f0*/  LOP3.LUT P0, RZ, R24, 0x7, RZ, 0xc0, !PT ;  /* 0x0000000718ff7812 */ /* 0x000fc4000780c0ff */
[----:B------:R-:W-:Y:S01]  /*0800*/  PLOP3.LUT P1, PT, PT, PT, UP1, 0x40, 0x0 ;  /* 0x000000000000781c */ /* 0x000fe20003f2e818 */
[----:B------:R-:W-:Y:S01]  /*0810*/  FADD R4, R11, R4 ;  /* 0x000000040b047221 */ /* 0x000fe20000000000 */
[----:B------:R-:W-:Y:S02]  /*0820*/  ISETP.LT.AND P0, PT, R24, 0x8, !P0 ;  /* 0x000000081800780c */ /* 0x000fe40004701270 */
[----:B------:R-:W-:Y:S02]  /*0830*/  ISETP.EQ.AND P1, PT, R28, RZ, P1 ;  /* 0x000000ff1c00720c */ /* 0x000fe40000f22270 */
[----:B------:R-:W0:Y:S02]  /*0840*/  SHFL.BFLY PT, R5, R4, 0x10, 0x1f ;  /* 0x0e001f0004057f89 */ /* 0x000e2400000e0000 */
[----:B0-----:R-:W-:-:S05]  /*0850*/  FADD R5, R4, R5 ;  /* 0x0000000504057221 */ /* 0x001fca0000000000 */
        /* <DEDUP_REMOVED lines=8> */
[----:B------:R-:W-:Y:S04]  /*08e0*/  @!P2 STS [R25], R4 ;  /* 0x000000041900a388 */ /* 0x000fe80000000800 */
[----:B------:R-:W-:Y:S06]  /*08f0*/  BAR.SYNC 0x0 ;  /* 0x0000000000007b1d */ /* 0x000fec0000000000 */
[----:B------:R-:W0:Y:S04]  /*0900*/  @!P3 LDS R0, [R24.X4] ;  /* 0x000000001800b984 */ /* 0x000e280000004800 */
[----:B0-----:R-:W0:Y:S02]  /*0910*/  SHFL.BFLY PT, R5, R0, 0x4, 0x1f ;  /* 0x0c801f0000057f89 */ /* 0x001e2400000e0000 */
[----:B0-----:R-:W-:-:S05]  /*0920*/  FADD R5, R0, R5 ;  /* 0x0000000500057221 */ /* 0x001fca0000000000 */
[----:B------:R-:W0:Y:S02]  /*0930*/  SHFL.BFLY PT, R2, R5, 0x2, 0x1f ;  /* 0x0c401f0005027f89 */ /* 0x000e2400000e0000 */
[----:B0-----:R-:W-:Y:S01]  /*0940*/  FADD R2, R5, R2 ;  /* 0x0000000205027221 */ /* 0x001fe20000000000 */
[----:B------:R-:W-:-:S04]  /*0950*/  IMAD.MOV.U32 R5, RZ, RZ, 0x39e38e39 ;  /* 0x39e38e39ff057424 */ /* 0x000fc800078e00ff */
[----:B------:R-:W0:Y:S02]  /*0960*/  SHFL.BFLY PT, R7, R2, 0x1, 0x1f ;  /* 0x0c201f0002077f89 */ /* 0x000e2400000e0000 */
[----:B0-----:R-:W-:Y:S01]  /*0970*/  FADD R7, R2, R7 ;  /* 0x0000000702077221 */ /* 0x001fe20000000000 */
[----:B------:R-:W-:-:S04]  /*0980*/  IADD3 R2, R3, 0x4, RZ ;  /* 0x0000000403027810 */ /* 0x000fc80007ffe0ff */
[----:B------:R-:W-:Y:S04]  /*0990*/  @P0 STS [R24.X4], R7 ;  /* 0x0000000718000388 */ /* 0x000fe80000004800 */
[----:B------:R-:W-:Y:S06]  /*09a0*/  BAR.SYNC 0x0 ;  /* 0x0000000000007b1d */ /* 0x000fec0000000000 */
[----:B------:R-:W0:Y:S04]  /*09b0*/  LDS R4, [RZ] ;  /* 0x00000000ff047984 */ /* 0x000e280000000800 */
[----:B------:R-:W-:Y:S06]  /*09c0*/  BAR.SYNC 0x0 ;  /* 0x0000000000007b1d */ /* 0x000fec0000000000 */
[----:B0-----:R-:W-:Y:S01]  /*09d0*/  STS [RZ], R4 ;  /* 0x00000004ff007388 */ /* 0x001fe20000000800 */
[----:B------:R-:W-:Y:S01]  /*09e0*/  FFMA R0, R4, R5, 9.9999997473787516356e-06 ;  /* 0x3727c5ac04007423 */ /* 0x000fe20000000005 */
[----:B------:R-:W-:Y:S01]  /*09f0*/  IMAD.U32 R5, RZ, RZ, UR5 ;  /* 0x00000005ff057e24 */ /* 0x000fe2000f8e00ff */
[----:B------:R-:W-:Y:S01]  /*0a00*/  USHF.R.S32.HI UR5, URZ, 0x1f, UR9 ;  /* 0x0000001f3f057899 */ /* 0x000fe20008011409 */
[----:B------:R-:W-:Y:S06]  /*0a10*/  BAR.SYNC 0x0 ;  /* 0x0000000000007b1d */ /* 0x000fec0000000000 */
[----:B------:R-:W0:Y:S01]  /*0a20*/  LDS R9, [RZ] ;  /* 0x00000000ff097984 */ /* 0x000e220000000800 */
[----:B------:R-:W-:Y:S01]  /*0a30*/  MOV R4, UR4 ;  /* 0x0000000400047c02 */ /* 0x000fe20008000f00 */
[----:B------:R-:W1:Y:S01]  /*0a40*/  MUFU.RSQ R0, R0 ;  /* 0x0000000000007308 */ /* 0x000e620000001400 */
[----:B------:R-:W-:Y:S01]  /*0a50*/  UMOV UR4, URZ ;  /* 0x0000003f00047c82 */ /* 0x000fe20008000000 */
[----:B-1----:R1:W2:Y:S02]  /*0a60*/  R2UR UR8, R0 ;  /* 0x00000000000873c2 */ /* 0x0022a400000e0000 */
[----:B-1----:R-:W-:Y:S01]  /*0a70*/  IMAD.SHL.U32 R0, R28, 0x4, RZ ;  /* 0x000000041c007824 */ /* 0x002fe200078e00ff */
[----:B0-2---:R0:W-:Y:S05]  /*0a80*/  @P1 STG.E [R4.64], R9 ;  /* 0x0000000904001986 */ /* 0x0051ea000c10190a */
.L_x_0:
[C---:B------:R-:W-:Y:S01]  /*0a90*/  LOP3.LUT R20, R3.reuse, UR4, RZ, 0xfc, !PT ;  /* 0x0000000403147c12 */ /* 0x040fe2000f8efcff */
[----:B------:R-:W-:Y:S01]  /*0aa0*/  IMAD.U32 R7, RZ, RZ, UR9 ;  /* 0x00000009ff077e24 */ /* 0x000fe2000f8e00ff */
[----:B0-----:R-:W-:Y:S01]  /*0ab0*/  IADD3 R4, P5, R3, UR4, RZ ;  /* 0x0000000403047c10 */ /* 0x001fe2000ffbe0ff */
[----:B------:R-:W-:Y:S01]  /*0ac0*/  CS2R R8, SRZ ;  /* 0x0000000000087805 */ /* 0x000fe2000001ff00 */
[----:B------:R-:W-:Y:S01]  /*0ad0*/  MOV R6, UR9 ;  /* 0x0000000900067c02 */ /* 0x000fe20008000f00 */
[----:B------:R-:W-:Y:S01]  /*0ae0*/  IMAD R36, R7, 0x900, R20 ;  /* 0x0000090007247824 */ /* 0x000fe200078e0214 */
[----:B------:R-:W-:Y:S01]  /*0af0*/  ISETP.GE.U32.AND P4, PT, R20, 0x900, PT ;  /* 0x000009001400780c */ /* 0x000fe20003f86070 */
[----:B------:R-:W-:Y:S01]  /*0b00*/  CS2R R10, SRZ ;  /* 0x00000000000a7805 */ /* 0x000fe2000001ff00 */
[----:B------:R-:W-:-:S02]  /*0b10*/  IADD3.X R5, RZ, RZ, RZ, P5, !PT ;  /* 0x000000ffff057210 */ /* 0x000fc40002ffe4ff */
[----:B------:R-:W-:Y:S02]  /*0b20*/  ISETP.LT.AND P5, PT, R6, 0x400, !P4 ;  /* 0x000004000600780c */ /* 0x000fe400067a1270 */
[C---:B------:R-:W-:Y:S01]  /*0b30*/  LEA R18, P6, R4.reuse, c[0x0][0x168], 0x2 ;  /* 0x00005a0004127a11 */ /* 0x040fe200078c10ff */
[----:B------:R-:W-:Y:S01]  /*0b40*/  CS2R R6, SRZ ;  /* 0x0000000000067805 */ /* 0x000fe2000001ff00 */
[----:B------:R-:W-:Y:S02]  /*0b50*/  MOV R17, 0x2 ;  /* 0x0000000200117802 */ /* 0x000fe40000000f00 */
[----:B------:R-:W-:Y:S02]  /*0b60*/  LEA.HI.X R19, R4, c[0x0][0x16c], R5, 0x2, P6 ;  /* 0x00005b0004137a11 */ /* 0x000fe400030f1405 */
[----:B------:R-:W-:Y:S01]  /*0b70*/  CS2R R4, SRZ ;  /* 0x0000000000047805 */ /* 0x000fe2000001ff00 */
[----:B------:R-:W-:Y:S01]  /*0b80*/  LOP3.LUT R12, R2, UR4, RZ, 0xfc, !PT ;  /* 0x00000004020c7c12 */ /* 0x000fe2000f8efcff */
[----:B------:R-:W-:Y:S01]  /*0b90*/  IMAD.WIDE R16, R36, R17, c[0x0][0x160] ;  /* 0x0000580024107625 */ /* 0x000fe200078e0211 */
[----:B------:R-:W-:-:S03]  /*0ba0*/  MOV R13, UR9 ;  /* 0x00000009000d7c02 */ /* 0x000fc60008000f00 */
[----:B------:R-:W-:Y:S01]  /*0bb0*/  IMAD.MOV.U32 R21, RZ, RZ, 0x4 ;  /* 0x00000004ff157424 */ /* 0x000fe200078e00ff */
[----:B------:R-:W2:Y:S01]  /*0bc0*/  @P5 LDG.E.EL.128 R4, [R16.64] ;  /* 0x0000000a10045981 */ /* 0x000ea2000c2e1d00 */
[----:B------:R-:W-:Y:S01]  /*0bd0*/  IMAD R22, R13, 0x900, R12 ;  /* 0x000009000d167824 */ /* 0x000fe200078e020c */
[----:B------:R-:W-:Y:S01]  /*0be0*/  CS2R R14, SRZ ;  /* 0x00000000000e7805 */ /* 0x000fe2000001ff00 */
[----:B------:R-:W-:Y:S01]  /*0bf0*/  CS2R R12, SRZ ;  /* 0x00000000000c7805 */ /* 0x000fe2000001ff00 */
[----:B------:R0:W3:Y:S01]  /*0c00*/  @!P4 LDG.E.EL.128 R8, [R18.64+0x10] ;  /* 0x0000100a1208c981 */ /* 0x0000e2000c2e1d00 */
[----:B------:R-:W-:-:S05]  /*0c10*/  IMAD.WIDE R22, R22, R21, c[0x0][0x170] ;  /* 0x00005c0016167625 */ /* 0x000fca00078e0215 */
[----:B------:R1:W4:Y:S01]  /*0c20*/  @P5 LDG.E.EL.128 R12, [R22.64] ;  /* 0x0000000a160c5981 */ /* 0x000322000c2e1d00 */
[----:B0-----:R-:W-:Y:S01]  /*0c30*/  CS2R R18, SRZ ;  /* 0x0000000000127805 */ /* 0x001fe2000001ff00 */
[----:B-1----:R-:W-:Y:S01]  /*0c40*/  IMAD.WIDE.U32 R22, R20, R21, c[0x0][0x168] ;  /* 0x00005a0014167625 */ /* 0x002fe200078e0015 */
[----:B--2---:R-:W-:-:S04]  /*0c50*/  SEL R35, R6, RZ, P5 ;  /* 0x000000ff06237207 */ /* 0x004fc80002800000 */
[----:B------:R-:W-:Y:S02]  /*0c60*/  SHF.L.U32 R6, R35, 0x10, RZ ;  /* 0x0000001023067819 */ /* 0x000fe400000006ff */
[----:B---3--:R-:W-:-:S03]  /*0c70*/  SEL R16, R8, RZ, !P4 ;  /* 0x000000ff08107207 */ /* 0x008fc60006000000 */
[----:B------:R-:W-:Y:S01]  /*0c80*/  FMUL R17, R6, UR8 ;  /* 0x0000000806117c20 */ /* 0x000fe20008400000 */
[----:B----4-:R-:W-:Y:S01]  /*0c90*/  SEL R8, R12, RZ, P5 ;  /* 0x000000ff0c087207 */ /* 0x010fe20002800000 */
[----:B------:R-:W-:Y:S01]  /*0ca0*/  FADD R6, R16, 1 ;  /* 0x3f80000010067421 */ /* 0x000fe20000000000 */
[----:B------:R-:W-:-:S03]  /*0cb0*/  SEL R12, R7, RZ, P5 ;  /* 0x000000ff070c7207 */ /* 0x000fc60002800000 */
[----:B------:R-:W-:Y:S01]  /*0cc0*/  FFMA R8, R17, R6, R8 ;  /* 0x0000000611087223 */ /* 0x000fe20000000008 */
[----:B------:R-:W-:Y:S02]  /*0cd0*/  SHF.L.U32 R7, R12, 0x10, RZ ;  /* 0x000000100c077819 */ /* 0x000fe400000006ff */
[----:B------:R-:W-:Y:S01]  /*0ce0*/  SEL R6, R10, RZ, !P4 ;  /* 0x000000ff0a067207 */ /* 0x000fe20006000000 */
[----:B------:R-:W-:Y:S01]  /*0cf0*/  CS2R R16, SRZ ;  /* 0x0000000000107805 */ /* 0x000fe2000001ff00 */
[----:B------:R-:W-:Y:S01]  /*0d00*/  SEL R10, R14, RZ, P5 ;  /* 0x000000ff0e0a7207 */ /* 0x000fe20002800000 */
[----:B------:R-:W-:Y:S02]  /*0d10*/  FMUL R7, R7, UR8 ;  /* 0x0000000807077c20 */ /* 0x000fe40008400000 */
[----:B------:R-:W-:Y:S02]  /*0d20*/  FADD R6, R6, 1 ;  /* 0x3f80000006067421 */ /* 0x000fe40000000000 */
[----:B------:R0:W2:Y:S02]  /*0d30*/  @!P4 LDG.E.EL.128 R16, [R22.64] ;  /* 0x0000000a1610c981 */ /* 0x0000a4000c2e1d00 */
[----:B------:R-:W-:Y:S01]  /*0d40*/  FFMA R10, R7, R6, R10 ;  /* 0x00000006070a7223 */ /* 0x000fe2000000000a */
[----:B------:R-:W-:-:S02]  /*0d50*/  IMAD.WIDE R6, R36, R21, c[0x0][0x170] ;  /* 0x00005c0024067625 */ /* 0x000fc400078e0215 */
[----:B------:R-:W-:Y:S01]  /*0d60*/  CS2R R20, SRZ ;  /* 0x0000000000147805 */ /* 0x000fe2000001ff00 */
[----:B0-----:R-:W-:-:S06]  /*0d70*/  CS2R R22, SRZ ;  /* 0x0000000000167805 */ /* 0x001fcc000001ff00 */
[----:B------:R0:W3:Y:S01]  /*0d80*/  @P5 LDG.E.EL.128 R20, [R6.64] ;  /* 0x0000000a06145981 */ /* 0x0000e2000c2e1d00 */
[----:B------:R-:W-:Y:S02]  /*0d90*/  PRMT R12, R12, 0x7632, R12 ;  /* 0x000076320c0c7816 */ /* 0x000fe4000000000c */
[----:B------:R-:W-:-:S03]  /*0da0*/  SEL R11, R11, RZ, !P4 ;  /* 0x000000ff0b0b7207 */ /* 0x000fc60006000000 */
[----:B------:R-:W-:Y:S01]  /*0db0*/  IMAD.U32 R12, R12, 0x10000, RZ ;  /* 0x000100000c0c7824 */ /* 0x000fe200078e00ff */
[----:B------:R-:W-:Y:S01]  /*0dc0*/  SEL R15, R15, RZ, P5 ;  /* 0x000000ff0f0f7207 */ /* 0x000fe20002800000 */
[----:B------:R-:W-:Y:S02]  /*0dd0*/  FADD R11, R11, 1 ;  /* 0x3f8000000b0b7421 */ /* 0x000fe40000000000 */
[----:B------:R-:W-:Y:S01]  /*0de0*/  FMUL R12, R12, UR8 ;  /* 0x000000080c0c7c20 */ /* 0x000fe20008400000 */
[----:B------:R-:W-:Y:S01]  /*0df0*/  SEL R9, R9, RZ, !P4 ;  /* 0x000000ff09097207 */ /* 0x000fe20006000000 */
[----:B0-----:R-:W-:Y:S01]  /*0e00*/  FMUL R6, R8, R8 ;  /* 0x0000000808067220 */ /* 0x001fe20000400000 */
[----:B------:R-:W-:Y:S01]  /*0e10*/  PRMT R35, R35, 0x7632, R35 ;  /* 0x0000763223237816 */ /* 0x000fe20000000023 */
[----:B------:R-:W-:Y:S01]  /*0e20*/  FFMA R11, R12, R11, R15 ;  /* 0x0000000b0c0b7223 */ /* 0x000fe2000000000f */
[----:B------:R-:W-:Y:S01]  /*0e30*/  FMUL R10, R10, R10 ;  /* 0x0000000a0a0a7220 */ /* 0x000fe20000400000 */
[----:B------:R-:W-:Y:S01]  /*0e40*/  FADD R7, R9, 1 ;  /* 0x3f80000009077421 */ /* 0x000fe20000000000 */
[----:B------:R-:W-:Y:S01]  /*0e50*/  SHF.L.U32 R35, R35, 0x10, RZ ;  /* 0x0000001023237819 */ /* 0x000fe200000006ff */
[----:B------:R-:W-:Y:S01]  /*0e60*/  FMUL R11, R11, R11 ;  /* 0x0000000b0b0b7220 */ /* 0x000fe20000400000 */
[----:B------:R-:W-:-:S02]  /*0e70*/  FSEL R9, R6, -RZ, P5 ;  /* 0x800000ff06097208 */ /* 0x000fc40002800000 */
[----:B------:R-:W-:Y:S02]  /*0e80*/  SEL R4, R4, RZ, P5 ;  /* 0x000000ff04047207 */ /* 0x000fe40002800000 */
[----:B------:R-:W-:Y:S01]  /*0e90*/  SEL R6, R5, RZ, P5 ;  /* 0x000000ff05067207 */ /* 0x000fe20002800000 */
[----:B------:R-:W-:Y:S01]  /*0ea0*/  FMUL R8, R35, UR8 ;  /* 0x0000000823087c20 */ /* 0x000fe20008400000 */
[----:B------:R-:W-:Y:S02]  /*0eb0*/  SEL R13, R13, RZ, P5 ;  /* 0x000000ff0d0d7207 */ /* 0x000fe40002800000 */
[----:B------:R-:W-:Y:S01]  /*0ec0*/  FSEL R15, R10, -RZ, P5 ;  /* 0x800000ff0a0f7208 */ /* 0x000fe20002800000 */
[----:B------:R-:W-:Y:S01]  /*0ed0*/  FADD R32, R9, R32 ;  /* 0x0000002009207221 */ /* 0x000fe20000000000 */
[----:B------:R-:W-:Y:S02]  /*0ee0*/  FSEL R10, R11, -RZ, P5 ;  /* 0x800000ff0b0a7208 */ /* 0x000fe40002800000 */
[----:B------:R-:W-:-:S02]  /*0ef0*/  PRMT R9, R4, 0x7632, R9 ;  /* 0x0000763204097816 */ /* 0x000fc40000000009 */
[----:B------:R-:W-:Y:S01]  /*0f00*/  PRMT R11, R6, 0x7632, R11 ;  /* 0x00007632060b7816 */ /* 0x000fe2000000000b */
[----:B------:R-:W-:Y:S01]  /*0f10*/  FFMA R5, R8, R7, R13 ;  /* 0x0000000708057223 */ /* 0x000fe2000000000d */
[----:B------:R-:W-:Y:S01]  /*0f20*/  FADD R29, R10, R29 ;  /* 0x0000001d0a1d7221 */ /* 0x000fe20000000000 */
[----:B------:R-:W-:Y:S01]  /*0f30*/  SHF.L.U32 R4, R4, 0x10, RZ ;  /* 0x0000001004047819 */ /* 0x000fe200000006ff */
[----:B------:R-:W-:Y:S01]  /*0f40*/  IMAD.U32 R12, R6, 0x10000, RZ ;  /* 0x00010000060c7824 */ /* 0x000fe200078e00ff */
[----:B------:R-:W-:Y:S02]  /*0f50*/  SHF.L.U32 R6, R9, 0x10, RZ ;  /* 0x0000001009067819 */ /* 0x000fe400000006ff */
[----:B------:R-:W-:Y:S01]  /*0f60*/  SHF.L.U32 R13, R11, 0x10, RZ ;  /* 0x000000100b0d7819 */ /* 0x000fe200000006ff */
[----:B------:R-:W-:Y:S01]  /*0f70*/  FMUL R11, R4, UR8 ;  /* 0x00000008040b7c20 */ /* 0x000fe20008400000 */
[----:B------:R-:W-:Y:S01]  /*0f80*/  FMUL R9, R12, UR8 ;  /* 0x000000080c097c20 */ /* 0x000fe20008400000 */
[----:B------:R-:W-:-:S02]  /*0f90*/  FMUL R6, R6, UR8 ;  /* 0x0000000806067c20 */ /* 0x000fc40008400000 */
[----:B------:R-:W-:Y:S01]  /*0fa0*/  FMUL R4, R13, UR8 ;  /* 0x000000080d047c20 */ /* 0x000fe20008400000 */
[----:B------:R-:W-:Y:S01]  /*0fb0*/  FMUL R5, R5, R5 ;  /* 0x0000000505057220 */ /* 0x000fe20000400000 */
[----:B------:R-:W-:Y:S01]  /*0fc0*/  UMOV UR4, 0x800 ;  /* 0x0000080000047882 */ /* 0x000fe20000000000 */
[----:B------:R-:W-:Y:S01]  /*0fd0*/  FADD R34, R15, R34 ;  /* 0x000000220f227221 */ /* 0x000fe20000000000 */
[----:B--2---:R-:W-:Y:S02]  /*0fe0*/  SEL R7, R18, RZ, !P4 ;  /* 0x000000ff12077207 */ /* 0x004fe40006000000 */
[----:B------:R-:W-:Y:S02]  /*0ff0*/  SEL R16, R16, RZ, !P4 ;  /* 0x000000ff10107207 */ /* 0x000fe40006000000 */
[----:B------:R-:W-:Y:S02]  /*1000*/  SEL R10, R17, RZ, !P4 ;  /* 0x000000ff110a7207 */ /* 0x000fe40006000000 */
[----:B------:R-:W-:Y:S01]  /*1010*/  SEL R8, R19, RZ, !P4 ;  /* 0x000000ff13087207 */ /* 0x000fe20006000000 */
[----:B------:R-:W-:Y:S01]  /*1020*/  FADD R7, R7, 1 ;  /* 0x3f80000007077421 */ /* 0x000fe20000000000 */
[----:B------:R-:W-:Y:S01]  /*1030*/  FADD R16, R16, 1 ;  /* 0x3f80000010107421 */ /* 0x000fe20000000000 */
[----:B------:R-:W-:-:S02]  /*1040*/  FADD R10, R10, 1 ;  /* 0x3f8000000a0a7421 */ /* 0x000fc40000000000 */
[----:B------:R-:W-:Y:S01]  /*1050*/  FADD R8, R8, 1 ;  /* 0x3f80000008087421 */ /* 0x000fe20000000000 */
[----:B---3--:R-:W-:Y:S02]  /*1060*/  SEL R22, R22, RZ, P5 ;  /* 0x000000ff16167207 */ /* 0x008fe40002800000 */
[----:B------:R-:W-:Y:S02]  /*1070*/  SEL R20, R20, RZ, P5 ;  /* 0x000000ff14147207 */ /* 0x000fe40002800000 */
[----:B------:R-:W-:Y:S02]  /*1080*/  SEL R21, R21, RZ, P5 ;  /* 0x000000ff15157207 */ /* 0x000fe40002800000 */
[----:B------:R-:W-:Y:S01]  /*1090*/  SEL R23, R23, RZ, P5 ;  /* 0x000000ff17177207 */ /* 0x000fe20002800000 */
[----:B------:R-:W-:Y:S01]  /*10a0*/  FFMA R7, R9, R7, R22 ;  /* 0x0000000709077223 */ /* 0x000fe20000000016 */
[----:B------:R-:W-:Y:S01]  /*10b0*/  PLOP3.LUT P4, PT, PT, PT, UP0, 0x80, 0x0 ;  /* 0x000000000000781c */ /* 0x000fe20003f8f008 */
[----:B------:R-:W-:Y:S01]  /*10c0*/  FFMA R11, R11, R16, R20 ;  /* 0x000000100b0b7223 */ /* 0x000fe20000000014 */
[----:B------:R-:W-:Y:S01]  /*10d0*/  FFMA R6, R6, R10, R21 ;  /* 0x0000000a06067223 */ /* 0x000fe20000000015 */
[----:B------:R-:W-:Y:S01]  /*10e0*/  FFMA R4, R4, R8, R23 ;  /* 0x0000000804047223 */ /* 0x000fe20000000017 */
[----:B------:R-:W-:Y:S01]  /*10f0*/  FMUL R7, R7, R7 ;  /* 0x0000000707077220 */ /* 0x000fe20000400000 */
[----:B------:R-:W-:Y:S01]  /*1100*/  FMUL R11, R11, R11 ;  /* 0x0000000b0b0b7220 */ /* 0x000fe20000400000 */
[----:B------:R-:W-:Y:S01]  /*1110*/  FMUL R6, R6, R6 ;  /* 0x0000000606067220 */ /* 0x000fe20000400000 */
[----:B------:R-:W-:Y:S01]  /*1120*/  FMUL R4, R4, R4 ;  /* 0x0000000404047220 */ /* 0x000fe20000400000 */
[----:B------:R-:W-:-:S02]  /*1130*/  FSEL R8, R5, -RZ, P5 ;  /* 0x800000ff05087208 */ /* 0x000fc40002800000 */
[----:B------:R-:W-:Y:S02]  /*1140*/  FSEL R12, R7, -RZ, P5 ;  /* 0x800000ff070c7208 */ /* 0x000fe40002800000 */
[----:B------:R-:W-:Y:S02]  /*1150*/  FSEL R10, R11, -RZ, P5 ;  /* 0x800000ff0b0a7208 */ /* 0x000fe40002800000 */
[----:B------:R-:W-:Y:S02]  /*1160*/  FSEL R7, R4, -RZ, P5 ;  /* 0x800000ff04077208 */ /* 0x000fe40002800000 */
[----:B------:R-:W-:Y:S01]  /*1170*/  FSEL R5, R6, -RZ, P5 ;  /* 0x800000ff06057208 */ /* 0x000fe20002800000 */
[----:B------:R-:W-:Y:S01]  /*1180*/  UPLOP3.LUT UP0, UPT, UPT, UPT, UPT, 0x40, 0x0 ;  /* 0x000000000000789c */ /* 0x000fe20003f0e870 */
[----:B------:R-:W-:Y:S01]  /*1190*/  FADD R33, R8, R33 ;  /* 0x0000002108217221 */ /* 0x000fe20000000000 */
[----:B------:R-:W-:Y:S01]  /*11a0*/  FADD R31, R12, R31 ;  /* 0x0000001f0c1f7221 */ /* 0x000fe20000000000 */
[----:B------:R-:W-:Y:S01]  /*11b0*/  FADD R27, R10, R27 ;  /* 0x0000001b0a1b7221 */ /* 0x000fe20000000000 */
[----:B------:R-:W-:Y:S01]  /*11c0*/  FADD R26, R7, R26 ;  /* 0x0000001a071a7221 */ /* 0x000fe20000000000 */
[----:B------:R-:W-:Y:S01]  /*11d0*/  FADD R30, R5, R30 ;  /* 0x0000001e051e7221 */ /* 0x000fe20000000000 */
[----:B------:R-:W-:Y:S05]  /*11e0*/  @P4 BRA `(.L_x_0) ;  /* 0xfffff8a000004947 */ /* 0x000fea000383ffff */
[----:B------:R-:W-:Y:S01]  /*11f0*/  FADD R30, R27, R30 ;  /* 0x0000001e1b1e7221 */ /* 0x000fe20000000000 */
[----:B------:R-:W-:Y:S06]  /*1200*/  BAR.SYNC 0x0 ;  /* 0x0000000000007b1d */ /* 0x000fec0000000000 */
[----:B------:R-:W-:Y:S01]  /*1210*/  FADD R31, R31, R30 ;  /* 0x0000001e1f1f7221 */ /* 0x000fe20000000000 */
[----:B------:R-:W-:-:S02]  /*1220*/  ULDC.64 UR6, c[0x0][0x188] ;  /* 0x0000620000067ab9 */ /* 0x000fc40000000a00 */
[----:B------:R-:W-:Y:S01]  /*1230*/  ULEA UR4, UP0, UR9, UR6, 0x2 ;  /* 0x0000000609047291 */ /* 0x000fe2000f80103f */
[----:B------:R-:W-:-:S03]  /*1240*/  FADD R31, R26, R31 ;  /* 0x0000001f1a1f7221 */ /* 0x000fc60000000000 */
[----:B------:R-:W-:Y:S01]  /*1250*/  ULEA.HI.X UR5, UR9, UR7, UR5, 0x2, UP0 ;  /* 0x0000000709057291 */ /* 0x000fe200080f1405 */
[----:B------:R-:W-:Y:S01]  /*1260*/  FADD R32, R32, R31 ;  /* 0x0000001f20207221 */ /* 0x000fe20000000000 */
[----:B------:R-:W-:-:S03]  /*1270*/  UPLOP3.LUT UP0, UPT, UPT, UPT, UPT, 0x80, 0x0 ;  /* 0x000000000000789c */ /* 0x000fc60003f0f070 */
[----:B------:R-:W-:-:S04]  /*1280*/  FADD R33, R33, R32 ;  /* 0x0000002021217221 */ /* 0x000fc80000000000 */
[----:B------:R-:W-:Y:S01]  /*1290*/  FADD R34, R34, R33 ;  /* 0x0000002122227221 */ /* 0x000fe20000000000 */
[----:B------:R-:W-:-:S03]  /*12a0*/  IMAD.SHL.U32 R33, R28, 0x20, RZ ;  /* 0x000000201c217824 */ /* 0x000fc600078e00ff */
[----:B------:R-:W-:-:S05]  /*12b0*/  FADD R34, R29, R34 ;  /* 0x000000221d227221 */ /* 0x000fca0000000000 */
[----:B------:R-:W0:Y:S02]  /*12c0*/  SHFL.BFLY PT, R5, R34, 0x10, 0x1f ;  /* 0x0e001f0022057f89 */ /* 0x000e2400000e0000 */
[----:B0-----:R-:W-:Y:S01]  /*12d0*/  FADD R5, R34, R5 ;  /* 0x0000000522057221 */ /* 0x001fe20000000000 */
[----:B------:R-:W-:-:S04]  /*12e0*/  IADD3 R34, R0, 0x400, RZ ;  /* 0x0000040000227810 */ /* 0x000fc80007ffe0ff */
        /* <DEDUP_REMOVED lines=15> */
[----:B------:R-:W-:-:S04]  /*13e0*/  MOV R5, UR5 ;  /* 0x0000000500057c02 */ /* 0x000fc80008000f00 */
[----:B------:R-:W0:Y:S02]  /*13f0*/  SHFL.BFLY PT, R7, R4, 0x1, 0x1f ;  /* 0x0c201f0004077f89 */ /* 0x000e2400000e0000 */
[----:B0-----:R-:W-:Y:S01]  /*1400*/  FADD R7, R4, R7 ;  /* 0x0000000704077221 */ /* 0x001fe20000000000 */
[----:B------:R-:W-:Y:S01]  /*1410*/  IMAD.U32 R4, RZ, RZ, UR4 ;  /* 0x00000004ff047e24 */ /* 0x000fe2000f8e00ff */
[----:B------:R-:W-:-:S03]  /*1420*/  UMOV UR4, URZ ;  /* 0x0000003f00047c82 */ /* 0x000fc60008000000 */
[----:B------:R-:W-:Y:S04]  /*1430*/  @P0 STS [R24.X4], R7 ;  /* 0x0000000718000388 */ /* 0x000fe80000004800 */
[----:B------:R-:W-:Y:S06]  /*1440*/  BAR.SYNC 0x0 ;  /* 0x0000000000007b1d */ /* 0x000fec0000000000 */
[----:B------:R-:W0:Y:S01]  /*1450*/  LDS R6, [RZ] ;  /* 0x00000000ff067984 */ /* 0x000e220000000800 */
[----:B------:R-:W-:-:S03]  /*1460*/  MOV R7, 0x39e38e39 ;  /* 0x39e38e3900077802 */ /* 0x000fc60000000f00 */
[----:B------:R-:W-:Y:S06]  /*1470*/  BAR.SYNC 0x0 ;  /* 0x0000000000007b1d */ /* 0x000fec0000000000 */
[----:B0-----:R-:W-:Y:S01]  /*1480*/  STS [RZ], R6 ;  /* 0x00000006ff007388 */ /* 0x001fe20000000800 */
[----:B------:R-:W-:-:S03]  /*1490*/  FFMA R32, R6, R7, 9.9999997473787516356e-06 ;  /* 0x3727c5ac06207423 */ /* 0x000fc60000000007 */
[----:B------:R-:W-:Y:S06]  /*14a0*/  BAR.SYNC 0x0 ;  /* 0x0000000000007b1d */ /* 0x000fec0000000000 */
[----:B------:R-:W0:Y:S01]  /*14b0*/  LDS R9, [RZ] ;  /* 0x00000000ff097984 */ /* 0x000e220000000800 */
[----:B------:R-:W1:Y:S03]  /*14c0*/  MUFU.RSQ R32, R32 ;  /* 0x0000002000207308 */ /* 0x000e660000001400 */
[----:B01----:R0:W-:Y:S02]  /*14d0*/  @P1 STG.E [R4.64], R9 ;  /* 0x0000000904001986 */ /* 0x0031e4000c10190a */
.L_x_1:
[----:B------:R-:W-:Y:S01]  /*14e0*/  LOP3.LUT R36, R3, UR4, RZ, 0xfc, !PT ;  /* 0x0000000403247c12 */ /* 0x000fe2000f8efcff */
[----:B0-----:R-:W-:Y:S01]  /*14f0*/  IMAD.MOV.U32 R30, RZ, RZ, 0x2 ;  /* 0x00000002ff1e7424 */ /* 0x001fe200078e00ff */
[----:B0-----:R-:W-:Y:S01]  /*1500*/  MOV R4, UR9 ;  /* 0x0000000900047c02 */ /* 0x001fe20008000f00 */
[----:B------:R-:W-:Y:S01]  /*1510*/  CS2R R6, SRZ ;  /* 0x0000000000067805 */ /* 0x000fe2000001ff00 */
[----:B------:R-:W-:Y:S01]  /*1520*/  ISETP.GE.U32.AND P1, PT, R36, 0x900, PT ;  /* 0x000009002400780c */ /* 0x000fe20003f26070 */
[----:B------:R-:W-:Y:S01]  /*1530*/  CS2R R20, SRZ ;  /* 0x0000000000147805 */ /* 0x000fe2000001ff00 */
[----:B------:R-:W-:-:S02]  /*1540*/  MOV R31, UR9 ;  /* 0x00000009001f7c02 */ /* 0x000fc40008000f00 */
[----:B------:R-:W-:Y:S02]  /*1550*/  ISETP.LT.AND P2, PT, R4, 0x400, !P1 ;  /* 0x000004000400780c */ /* 0x000fe40004f41270 */
[----:B------:R-:W-:Y:S01]  /*1560*/  MOV R29, 0x4 ;  /* 0x00000004001d7802 */ /* 0x000fe20000000f00 */
[----:B------:R-:W-:Y:S01]  /*1570*/  IMAD R31, R31, 0x900, R36 ;  /* 0x000009001f1f7824 */ /* 0x000fe200078e0224 */
[----:B------:R-:W-:Y:S01]  /*1580*/  CS2R R4, SRZ ;  /* 0x0000000000047805 */ /* 0x000fe2000001ff00 */
[----:B------:R-:W-:Y:S02]  /*1590*/  CS2R R22, SRZ ;  /* 0x0000000000167805 */ /* 0x000fe4000001ff00 */
[----:B------:R-:W-:-:S04]  /*15a0*/  IMAD.WIDE R12, R31, R30, c[0x0][0x160] ;  /* 0x000058001f0c7625 */ /* 0x000fc800078e021e */
[-C--:B------:R-:W-:Y:S02]  /*15b0*/  IMAD.WIDE.U32 R10, R36, R29.reuse, c[0x0][0x168] ;  /* 0x00005a00240a7625 */ /* 0x080fe400078e001d */
[----:B------:R0:W2:Y:S01]  /*15c0*/  @P2 LDG.E.EF.128 R4, [R12.64] ;  /* 0x0000000a0c042981 */ /* 0x0000a2000c0e1d00 */
[----:B------:R-:W-:Y:S01]  /*15d0*/  CS2R R24, SRZ ;  /* 0x0000000000187805 */ /* 0x000fe2000001ff00 */
[----:B------:R-:W-:Y:S01]  /*15e0*/  CS2R R26, SRZ ;  /* 0x00000000001a7805 */ /* 0x000fe2000001ff00 */
[----:B------:R-:W-:Y:S01]  /*15f0*/  IMAD.WIDE R8, R31, R29, c[0x0][0x170] ;  /* 0x00005c001f087625 */ /* 0x000fe200078e021d */
[----:B------:R-:W3:Y:S04]  /*1600*/  @!P1 LDG.E.EL.128 R20, [R10.64] ;  /* 0x0000000a0a149981 */ /* 0x000ee8000c2e1d00 */
[----:B------:R-:W4:Y:S01]  /*1610*/  @P2 LDG.E.EF.128 R24, [R8.64] ;  /* 0x0000000a08182981 */ /* 0x000f22000c0e1d00 */
[----:B0-----:R-:W-:-:S04]  /*1620*/  IADD3 R12, P0, R3, UR4, RZ ;  /* 0x00000004030c7c10 */ /* 0x001fc8000ff1e0ff */
[----:B------:R-:W-:Y:S01]  /*1630*/  IADD3.X R13, RZ, RZ, RZ, P0, !PT ;  /* 0x000000ffff0d7210 */ /* 0x000fe200007fe4ff */
[----:B------:R-:W-:Y:S01]  /*1640*/  CS2R R14, SRZ ;  /* 0x00000000000e7805 */ /* 0x000fe2000001ff00 */
[----:B------:R-:W-:Y:S01]  /*1650*/  IMAD.WIDE.U32 R36, R36, R29, c[0x0][0x178] ;  /* 0x00005e0024247625 */ /* 0x000fe200078e001d */
[----:B--2---:R-:W-:Y:S02]  /*1660*/  SEL R16, R4, RZ, P2 ;  /* 0x000000ff04107207 */ /* 0x004fe40001000000 */
[----:B------:R-:W-:Y:S02]  /*1670*/  SEL R4, R5, RZ, P2 ;  /* 0x000000ff05047207 */ /* 0x000fe40001000000 */
[----:B---3--:R-:W-:Y:S01]  /*1680*/  SEL R20, R20, RZ, !P1 ;  /* 0x000000ff14147207 */ /* 0x008fe20004800000 */
[----:B------:R-:W-:Y:S01]  /*1690*/  IMAD.U32 R5, R16, 0x10000, RZ ;  /* 0x0001000010057824 */ /* 0x000fe200078e00ff */
[----:B------:R-:W-:Y:S02]  /*16a0*/  SEL R22, R22, RZ, !P1 ;  /* 0x000000ff16167207 */ /* 0x000fe40004800000 */
[----:B------:R-:W-:Y:S01]  /*16b0*/  SHF.L.U32 R35, R4, 0x10, RZ ;  /* 0x0000001004237819 */ /* 0x000fe200000006ff */
[----:B------:R-:W-:Y:S01]  /*16c0*/  FADD R10, R20, 1 ;  /* 0x3f800000140a7421 */ /* 0x000fe20000000000 */
[----:B------:R-:W-:Y:S01]  /*16d0*/  SHF.L.U32 R20, R12, 0x2, RZ ;  /* 0x000000020c147819 */ /* 0x000fe200000006ff */
[----:B------:R-:W-:Y:S01]  /*16e0*/  FMUL R5, R5, UR8 ;  /* 0x0000000805057c20 */ /* 0x000fe20008400000 */
[----:B----4-:R-:W-:Y:S01]  /*16f0*/  SEL R24, R24, RZ, P2 ;  /* 0x000000ff18187207 */ /* 0x010fe20001000000 */
[----:B------:R-:W-:Y:S01]  /*1700*/  FADD R8, R22, 1 ;  /* 0x3f80000016087421 */ /* 0x000fe20000000000 */
[----:B------:R-:W-:Y:S01]  /*1710*/  SEL R26, R26, RZ, P2 ;  /* 0x000000ff1a1a7207 */ /* 0x000fe20001000000 */
[----:B------:R-:W-:Y:S01]  /*1720*/  FMUL R35, R35, UR8 ;  /* 0x0000000823237c20 */ /* 0x000fe20008400000 */
[----:B------:R-:W-:Y:S01]  /*1730*/  SHF.L.U64.HI R22, R12, 0x2, R13 ;  /* 0x000000020c167819 */ /* 0x000fe2000001020d */
[----:B------:R-:W-:Y:S01]  /*1740*/  FFMA R5, R5, R10, R24 ;  /* 0x0000000a05057223 */ /* 0x000fe20000000018 */
[----:B------:R-:W-:Y:S01]  /*1750*/  IADD3 R18, P0, R20, c[0x0][0x168], RZ ;  /* 0x00005a0014127a10 */ /* 0x000fe20007f1e0ff */
[----:B------:R-:W-:Y:S01]  /*1760*/  FFMA R35, R35, R8, R26 ;  /* 0x0000000823237223 */ /* 0x000fe2000000001a */
[----:B------:R-:W-:Y:S01]  /*1770*/  LOP3.LUT R12, R2, UR4, RZ, 0xfc, !PT ;  /* 0x00000004020c7c12 */ /* 0x000fe2000f8efcff */
[----:B------:R-:W-:Y:S01]  /*1780*/  IMAD.U32 R13, RZ, RZ, UR9 ;  /* 0x00000009ff0d7e24 */ /* 0x000fe2000f8e00ff */
[----:B------:R-:W-:Y:S01]  /*1790*/  CS2R R8, SRZ ;  /* 0x0000000000087805 */ /* 0x000fe2000001ff00 */
[----:B------:R-:W-:Y:S01]  /*17a0*/  CS2R R10, SRZ ;  /* 0x00000000000a7805 */ /* 0x000fe2000001ff00 */
[----:B------:R-:W-:Y:S01]  /*17b0*/  IADD3.X R19, R22, c[0x0][0x16c], RZ, P0, !PT ;  /* 0x00005b0016137a10 */ /* 0x000fe200007fe4ff */
[----:B------:R-:W-:-:S02]  /*17c0*/  IMAD R24, R13, 0x900, R12 ;  /* 0x000009000d187824 */ /* 0x000fc400078e020c */
[----:B------:R-:W-:Y:S02]  /*17d0*/  CS2R R12, SRZ ;  /* 0x00000000000c7805 */ /* 0x000fe4000001ff00 */
[----:B------:R0:W2:Y:S02]  /*17e0*/  @!P1 LDG.E.EL.128 R8, [R18.64+0x10] ;  /* 0x0000100a12089981 */ /* 0x0000a4000c2e1d00 */
[----:B0-----:R-:W-:-:S05]  /*17f0*/  IMAD.WIDE R18, R24, R29, c[0x0][0x170] ;  /* 0x00005c0018127625 */ /* 0x001fca00078e021d */
[----:B------:R0:W3:Y:S01]  /*1800*/  @P2 LDG.E.EF.128 R12, [R18.64] ;  /* 0x0000000a120c2981 */ /* 0x0000e2000c0e1d00 */
[----:B------:R-:W-:Y:S02]  /*1810*/  PRMT R16, R16, 0x7632, R16 ;  /* 0x0000763210107816 */ /* 0x000fe40000000010 */
[----:B------:R-:W-:Y:S02]  /*1820*/  SEL R21, R21, RZ, !P1 ;  /* 0x000000ff15157207 */ /* 0x000fe40004800000 */
[----:B------:R-:W-:Y:S02]  /*1830*/  SHF.L.U32 R17, R16, 0x10, RZ ;  /* 0x0000001010117819 */ /* 0x000fe400000006ff */
[----:B------:R-:W-:Y:S01]  /*1840*/  SEL R24, R25, RZ, P2 ;  /* 0x000000ff19187207 */ /* 0x000fe20001000000 */
[----:B------:R-:W-:Y:S02]  /*1850*/  FADD R16, R21, 1 ;  /* 0x3f80000015107421 */ /* 0x000fe40000000000 */
[----:B------:R-:W-:Y:S01]  /*1860*/  FMUL R25, R17, UR8 ;  /* 0x0000000811197c20 */ /* 0x000fe20008400000 */
[----:B0-----:R-:W-:-:S03]  /*1870*/  CS2R R18, SRZ ;  /* 0x0000000000127805 */ /* 0x001fc6000001ff00 */
[----:B------:R-:W-:Y:S02]  /*1880*/  FFMA R25, R25, R16, R24 ;  /* 0x0000001019197223 */ /* 0x000fe40000000018 */
[----:B------:R-:W-:Y:S01]  /*1890*/  CS2R R16, SRZ ;  /* 0x0000000000107805 */ /* 0x000fe2000001ff00 */
[----:B------:R-:W-:-:S05]  /*18a0*/  PRMT R4, R4, 0x7632, R4 ;  /* 0x0000763204047816 */ /* 0x000fca0000000004 */
[----:B------:R0:W4:Y:S01]  /*18b0*/  @!P1 LDG.E.EL.128 R16, [R36.64] ;  /* 0x0000000a24109981 */ /* 0x000122000c2e1d00 */
[----:B------:R-:W-:Y:S02]  /*18c0*/  SEL R21, R23, RZ, !P1 ;  /* 0x000000ff17157207 */ /* 0x000fe40004800000 */
[----:B------:R-:W-:Y:S02]  /*18d0*/  SHF.L.U32 R4, R4, 0x10, RZ ;  /* 0x0000001004047819 */ /* 0x000fe400000006ff */
[----:B------:R-:W-:Y:S01]  /*18e0*/  SEL R27, R27, RZ, P2 ;  /* 0x000000ff1b1b7207 */ /* 0x000fe20001000000 */
[----:B------:R-:W-:Y:S01]  /*18f0*/  FADD R21, R21, 1 ;  /* 0x3f80000015157421 */ /* 0x000fe20000000000 */
[----:B------:R-:W-:Y:S01]  /*1900*/  SEL R6, R6, RZ, P2 ;  /* 0x000000ff06067207 */ /* 0x000fe20001000000 */
[----:B------:R-:W-:Y:S01]  /*1910*/  FMUL R24, R4, UR8 ;  /* 0x0000000804187c20 */ /* 0x000fe20008400000 */
[----:B0-----:R-:W-:-:S03]  /*1920*/  IADD3 R36, P0, R20, c[0x0][0x178], RZ ;  /* 0x00005e0014247a10 */ /* 0x001fc60007f1e0ff */
[----:B------:R-:W-:Y:S01]  /*1930*/  FFMA R24, R24, R21, R27 ;  /* 0x0000001518187223 */ /* 0x000fe2000000001b */
[----:B------:R-:W-:Y:S01]  /*1940*/  IMAD.U32 R27, R6, 0x10000, RZ ;  /* 0x00010000061b7824 */ /* 0x000fe200078e00ff */
[----:B------:R-:W-:Y:S01]  /*1950*/  IADD3.X R37, R22, c[0x0][0x17c], RZ, P0, !PT ;  /* 0x00005f0016257a10 */ /* 0x000fe200007fe4ff */
[----:B------:R-:W-:Y:S01]  /*1960*/  CS2R R20, SRZ ;  /* 0x0000000000147805 */ /* 0x000fe2000001ff00 */
[----:B------:R-:W-:Y:S01]  /*1970*/  CS2R R22, SRZ ;  /* 0x0000000000167805 */ /* 0x000fe2000001ff00 */
[----:B------:R-:W-:-:S05]  /*1980*/  FMUL R27, R27, UR8 ;  /* 0x000000081b1b7c20 */ /* 0x000fca0008400000 */
[----:B------:R0:W5:Y:S01]  /*1990*/  @!P1 LDG.E.EL.128 R20, [R36.64+0x10] ;  /* 0x0000100a24149981 */ /* 0x000162000c2e1d00 */
[----:B------:R-:W-:-:S04]  /*19a0*/  PRMT R6, R6, 0x7632, R6 ;  /* 0x0000763206067816 */ /* 0x000fc80000000006 */
[----:B------:R-:W-:Y:S02]  /*19b0*/  SHF.L.U32 R6, R6, 0x10, RZ ;  /* 0x0000001006067819 */ /* 0x000fe400000006ff */
[----:B------:R-:W-:Y:S02]  /*19c0*/  SEL R7, R7, RZ, P2 ;  /* 0x000000ff07077207 */ /* 0x000fe40001000000 */
[----:B------:R-:W-:Y:S01]  /*19d0*/  PLOP3.LUT P0, PT, PT, PT, UP1, 0x40, 0x0 ;  /* 0x000000000000781c */ /* 0x000fe20003f0e818 */
[----:B------:R-:W-:Y:S01]  /*19e0*/  IMAD.WIDE R30, R31, R30, c[0x0][0x198] ;  /* 0x000066001f1e7625 */ /* 0x000fe200078e021e */
[----:B------:R-:W-:Y:S06]  /*19f0*/  BAR.SYNC 0x0 ;  /* 0x0000000000007b1d */ /* 0x000fec0000000000 */
[----:B--2---:R-:W-:-:S05]  /*1a00*/  SEL R4, R8, RZ, !P1 ;  /* 0x000000ff08047207 */ /* 0x004fca0004800000 */
[----:B------:R-:W-:Y:S01]  /*1a10*/  FADD R4, R4, 1 ;  /* 0x3f80000004047421 */ /* 0x000fe20000000000 */
[----:B---3--:R-:W-:-:S05]  /*1a20*/  SEL R12, R12, RZ, P2 ;  /* 0x000000ff0c0c7207 */ /* 0x008fca0001000000 */
[----:B------:R-:W-:Y:S01]  /*1a30*/  FFMA R27, R27, R4, R12 ;  /* 0x000000041b1b7223 */ /* 0x000fe2000000000c */
[----:B------:R-:W-:Y:S01]  /*1a40*/  SEL R4, R9, RZ, !P1 ;  /* 0x000000ff09047207 */ /* 0x000fe20004800000 */
[----:B------:R-:W-:Y:S01]  /*1a50*/  FMUL R9, R6, UR8 ;  /* 0x0000000806097c20 */ /* 0x000fe20008400000 */
[----:B------:R-:W-:-:S03]  /*1a60*/  SEL R8, R13, RZ, P2 ;  /* 0x000000ff0d087207 */ /* 0x000fc60001000000 */
[----:B------:R-:W-:-:S04]  /*1a70*/  FADD R4, R4, 1 ;  /* 0x3f80000004047421 */ /* 0x000fc80000000000 */
[----:B------:R-:W-:Y:S01]  /*1a80*/  FFMA R9, R9, R4, R8 ;  /* 0x0000000409097223 */ /* 0x000fe20000000008 */
[----:B------:R-:W-:Y:S02]  /*1a90*/  PRMT R4, R7, 0x7632, R4 ;  /* 0x0000763207047816 */ /* 0x000fe40000000004 */
[----:B------:R-:W-:Y:S02]  /*1aa0*/  SEL R10, R10, RZ, !P1 ;  /* 0x000000ff0a0a7207 */ /* 0x000fe40004800000 */
[----:B------:R-:W-:Y:S01]  /*1ab0*/  SEL R11, R11, RZ, !P1 ;  /* 0x000000ff0b0b7207 */ /* 0x000fe20004800000 */
[----:B------:R-:W-:Y:S01]  /*1ac0*/  IMAD.U32 R4, R4, 0x10000, RZ ;  /* 0x0001000004047824 */ /* 0x000fe200078e00ff */
[----:B------:R-:W-:Y:S01]  /*1ad0*/  SHF.L.U32 R6, R7, 0x10, RZ ;  /* 0x0000001007067819 */ /* 0x000fe200000006ff */
[----:B------:R-:W-:Y:S01]  /*1ae0*/  FADD R7, R10, 1 ;  /* 0x3f8000000a077421 */ /* 0x000fe20000000000 */
[----:B------:R-:W-:Y:S01]  /*1af0*/  SEL R13, R14, RZ, P2 ;  /* 0x000000ff0e0d7207 */ /* 0x000fe20001000000 */
[----:B------:R-:W-:Y:S01]  /*1b00*/  FMUL R4, R4, UR8 ;  /* 0x0000000804047c20 */ /* 0x000fe20008400000 */
[----:B------:R-:W-:Y:S01]  /*1b10*/  SEL R15, R15, RZ, P2 ;  /* 0x000000ff0f0f7207 */ /* 0x000fe20001000000 */
[----:B------:R-:W-:Y:S01]  /*1b20*/  FMUL R6, R6, UR8 ;  /* 0x0000000806067c20 */ /* 0x000fe20008400000 */
[----:B------:R-:W-:Y:S01]  /*1b30*/  FADD R11, R11, 1 ;  /* 0x3f8000000b0b7421 */ /* 0x000fe20000000000 */
[----:B----4-:R-:W-:-:S02]  /*1b40*/  SEL R16, R16, RZ, !P1 ;  /* 0x000000ff10107207 */ /* 0x010fc40004800000 */
[----:B------:R-:W-:Y:S01]  /*1b50*/  FFMA R13, R6, R7, R13 ;  /* 0x00000007060d7223 */ /* 0x000fe2000000000d */
[----:B------:R-:W-:Y:S01]  /*1b60*/  FFMA R11, R4, R11, R15 ;  /* 0x0000000b040b7223 */ /* 0x000fe2000000000f */
[----:B------:R-:W-:Y:S01]  /*1b70*/  FMUL R4, R32, R5 ;  /* 0x0000000520047220 */ /* 0x000fe20000400000 */
[----:B------:R-:W-:Y:S01]  /*1b80*/  SEL R18, R18, RZ, !P1 ;  /* 0x000000ff12127207 */ /* 0x000fe20004800000 */
[C---:B------:R-:W-:Y:S01]  /*1b90*/  FMUL R6, R32.reuse, R35 ;  /* 0x0000002320067220 */ /* 0x040fe20000400000 */
[C---:B------:R-:W-:Y:S01]  /*1ba0*/  FMUL R7, R32.reuse, R24 ;  /* 0x0000001820077220 */ /* 0x040fe20000400000 */
[C---:B------:R-:W-:Y:S01]  /*1bb0*/  FMUL R5, R32.reuse, R25 ;  /* 0x0000001920057220 */ /* 0x040fe20000400000 */
[C---:B------:R-:W-:Y:S01]  /*1bc0*/  FMUL R11, R32.reuse, R11 ;  /* 0x0000000b200b7220 */ /* 0x040fe20000400000 */
[C---:B------:R-:W-:Y:S01]  /*1bd0*/  FMUL R10, R32.reuse, R13 ;  /* 0x0000000d200a7220 */ /* 0x040fe20000400000 */
[C---:B------:R-:W-:Y:S01]  /*1be0*/  FMUL R9, R32.reuse, R9 ;  /* 0x0000000920097220 */ /* 0x040fe20000400000 */
[----:B------:R-:W-:Y:S01]  /*1bf0*/  FMUL R8, R32, R27 ;  /* 0x0000001b20087220 */ /* 0x000fe20000400000 */
[----:B------:R-:W-:Y:S01]  /*1c00*/  FADD R15, R16, 1 ;  /* 0x3f800000100f7421 */ /* 0x000fe20000000000 */
[----:B0-----:R-:W-:Y:S01]  /*1c10*/  FADD R37, R18, 1 ;  /* 0x3f80000012257421 */ /* 0x001fe20000000000 */
[----:B------:R-:W-:Y:S02]  /*1c20*/  STS.128 [R33], R4 ;  /* 0x0000000421007388 */ /* 0x000fe40000000c00 */
[----:B------:R-:W-:-:S02]  /*1c30*/  FMUL R18, R4, R15 ;  /* 0x0000000f04127220 */ /* 0x000fc40000400000 */
[----:B------:R-:W-:Y:S04]  /*1c40*/  STS.128 [R33+0x10], R8 ;  /* 0x0000100821007388 */ /* 0x000fe80000000c00 */
[----:B------:R-:W-:Y:S06]  /*1c50*/  BAR.SYNC 0x0 ;  /* 0x0000000000007b1d */ /* 0x000fec0000000000 */
[----:B------:R-:W0:Y:S01]  /*1c60*/  LDS.128 R12, [R28.X16] ;  /* 0x000000001c0c7984 */ /* 0x000e22000000cc00 */
[----:B------:R-:W-:-:S02]  /*1c70*/  SEL R19, R19, RZ, !P1 ;  /* 0x000000ff13137207 */ /* 0x000fc40004800000 */
[----:B-----5:R-:W-:Y:S01]  /*1c80*/  SEL R20, R20, RZ, !P1 ;  /* 0x000000ff14147207 */ /* 0x020fe20004800000 */
[----:B------:R-:W1:Y:S02]  /*1c90*/  LDS.128 R24, [R28.X16+0x1000] ;  /* 0x001000001c187984 */ /* 0x000e64000000cc00 */
[----:B------:R-:W-:Y:S02]  /*1ca0*/  FADD R4, R19, 1 ;  /* 0x3f80000013047421 */ /* 0x000fe40000000000 */
[----:B------:R-:W-:Y:S01]  /*1cb0*/  FADD R19, R20, 1 ;  /* 0x3f80000014137421 */ /* 0x000fe20000000000 */
[----:B------:R-:W-:Y:S01]  /*1cc0*/  SEL R21, R21, RZ, !P1 ;  /* 0x000000ff15157207 */ /* 0x000fe20004800000 */
[----:B------:R-:W-:Y:S02]  /*1cd0*/  FMUL R16, R6, R37 ;  /* 0x0000002506107220 */ /* 0x000fe40000400000 */
[----:B------:R-:W-:Y:S01]  /*1ce0*/  FMUL R6, R8, R19 ;  /* 0x0000001308067220 */ /* 0x000fe20000400000 */
[----:B------:R-:W-:Y:S01]  /*1cf0*/  LOP3.LUT R8, R0, UR4, RZ, 0xfc, !PT ;  /* 0x0000000400087c12 */ /* 0x000fe2000f8efcff */
[----:B------:R-:W-:Y:S01]  /*1d00*/  FADD R20, R21, 1 ;  /* 0x3f80000015147421 */ /* 0x000fe20000000000 */
[----:B------:R-:W-:-:S02]  /*1d10*/  SEL R17, R17, RZ, !P1 ;  /* 0x000000ff11117207 */ /* 0x000fc40004800000 */
[----:B------:R-:W-:Y:S02]  /*1d20*/  MOV R19, UR9 ;  /* 0x0000000900137c02 */ /* 0x000fe40008000f00 */
[----:B------:R-:W-:Y:S01]  /*1d30*/  ISETP.LT.U32.AND P0, PT, R8, 0x900, P0 ;  /* 0x000009000800780c */ /* 0x000fe20000701070 */
[----:B------:R-:W-:Y:S01]  /*1d40*/  FADD R36, R17, 1 ;  /* 0x3f80000011247421 */ /* 0x000fe20000000000 */
[----:B------:R-:W-:Y:S01]  /*1d50*/  FMUL R9, R9, R20 ;  /* 0x0000001409097220 */ /* 0x000fe20000400000 */
[----:B------:R-:W-:Y:S01]  /*1d60*/  IMAD R8, R19, 0x900, R8 ;  /* 0x0000090013087824 */ /* 0x000fe200078e0208 */
[----:B------:R-:W-:Y:S01]  /*1d70*/  SEL R22, R22, RZ, !P1 ;  /* 0x000000ff16167207 */ /* 0x000fe20004800000 */
[----:B------:R-:W-:Y:S01]  /*1d80*/  FMUL R17, R5, R36 ;  /* 0x0000002405117220 */ /* 0x000fe20000400000 */
[----:B------:R-:W-:Y:S01]  /*1d90*/  FMUL R5, R7, R4 ;  /* 0x0000000407057220 */ /* 0x000fe20000400000 */
[----:B------:R-:W-:Y:S02]  /*1da0*/  SEL R23, R23, RZ, !P1 ;  /* 0x000000ff17177207 */ /* 0x000fe40004800000 */
[----:B------:R-:W-:Y:S01]  /*1db0*/  F2FP.BF16.F32.PACK_AB R6, R9, R6 ;  /* 0x000000060906723e */ /* 0x000fe200000010ff */
[----:B------:R-:W-:Y:S01]  /*1dc0*/  IMAD.WIDE R8, R8, R29, c[0x0][0x190] ;  /* 0x0000640008087625 */ /* 0x000fe200078e021d */
[----:B------:R-:W-:-:S02]  /*1dd0*/  PLOP3.LUT P1, PT, PT, PT, UP1, 0x40, 0x0 ;  /* 0x000000000000781c */ /* 0x000fc40003f2e818 */
[----:B------:R-:W-:Y:S01]  /*1de0*/  LOP3.LUT R4, R34, UR4, RZ, 0xfc, !PT ;  /* 0x0000000422047c12 */ /* 0x000fe2000f8efcff */
[----:B------:R-:W-:Y:S01]  /*1df0*/  FADD R7, R22, 1 ;  /* 0x3f80000016077421 */ /* 0x000fe20000000000 */
[----:B------:R-:W-:Y:S01]  /*1e00*/  MOV R21, UR9 ;  /* 0x0000000900157c02 */ /* 0x000fe20008000f00 */
[----:B------:R-:W-:Y:S01]  /*1e10*/  FADD R20, R23, 1 ;  /* 0x3f80000017147421 */ /* 0x000fe20000000000 */
[----:B------:R-:W-:Y:S01]  /*1e20*/  ISETP.LT.U32.AND P1, PT, R4, 0x900, P1 ;  /* 0x000009000400780c */ /* 0x000fe20000f21070 */
[----:B------:R-:W-:Y:S01]  /*1e30*/  FMUL R7, R10, R7 ;  /* 0x000000070a077220 */ /* 0x000fe20000400000 */
[----:B0-----:R0:W-:Y:S01]  /*1e40*/  @P0 STG.E.128 [R8.64], R12 ;  /* 0x0000000c08000986 */ /* 0x0011e2000c101d0a */
[----:B------:R-:W-:Y:S01]  /*1e50*/  PLOP3.LUT P0, PT, PT, PT, UP0, 0x80, 0x0 ;  /* 0x000000000000781c */ /* 0x000fe20003f0f008 */
[----:B------:R-:W-:Y:S01]  /*1e60*/  FMUL R20, R11, R20 ;  /* 0x000000140b147220 */ /* 0x000fe20000400000 */
[----:B------:R-:W-:Y:S01]  /*1e70*/  IMAD R10, R21, 0x900, R4 ;  /* 0x00000900150a7824 */ /* 0x000fe200078e0204 */
[----:B------:R-:W-:-:S02]  /*1e80*/  F2FP.BF16.F32.PACK_AB R4, R17, R18 ;  /* 0x000000121104723e */ /* 0x000fc400000010ff */
[----:B------:R-:W-:Y:S01]  /*1e90*/  F2FP.BF16.F32.PACK_AB R5, R5, R16 ;  /* 0x000000100505723e */ /* 0x000fe200000010ff */
[----:B------:R-:W-:Y:S01]  /*1ea0*/  IMAD.WIDE R10, R10, R29, c[0x0][0x190] ;  /* 0x000064000a0a7625 */ /* 0x000fe200078e021d */
[----:B------:R-:W-:Y:S01]  /*1eb0*/  F2FP.BF16.F32.PACK_AB R7, R20, R7 ;  /* 0x000000071407723e */ /* 0x000fe200000010ff */
[----:B------:R-:W-:Y:S02]  /*1ec0*/  UPLOP3.LUT UP0, UPT, UPT, UPT, UPT, 0x40, 0x0 ;  /* 0x000000000000789c */ /* 0x000fe40003f0e870 */
[----:B------:R-:W-:Y:S01]  /*1ed0*/  UMOV UR4, 0x800 ;  /* 0x0000080000047882 */ /* 0x000fe20000000000 */
[----:B-1----:R0:W-:Y:S04]  /*1ee0*/  @P1 STG.E.128 [R10.64], R24 ;  /* 0x000000180a001986 */ /* 0x0021e8000c101d0a */
[----:B------:R0:W-:Y:S01]  /*1ef0*/  @P2 STG.E.128 [R30.64], R4 ;  /* 0x000000041e002986 */ /* 0x0001e2000c101d0a */
[----:B------:R-:W-:Y:S05]  /*1f00*/  @P0 BRA `(.L_x_1) ;  /* 0xfffff5d000000947 */ /* 0x000fea000383ffff */
[----:B------:R-:W-:Y:S05]  /*1f10*/  EXIT ;  /* 0x000000000000794d */ /* 0x000fea0003800000 */
.L_x_2:
[----:B------:R-:W-:-:S00]  /*1f20*/  BRA `(.L_x_2) ;  /* 0xfffffff000007947 */ /* 0x000fc0000383ffff */
[----:B------:R-:W-:-:S00]  /*1f30*/  NOP ;  /* 0x0000000000007918 */ /* 0x000fc00000000000 */
        /* <DEDUP_REMOVED lines=12> */
.L_x_3:


//--------------------- .nv.global.init           --------------------------
	.section	.nv.global.init,"aw",@progbits
.nv.global.init:
	.type		_$_str,@object
	.size		_$_str,(.L_0 - _$_str)
_$_str:
        /*0000*/ 	.byte	0x5f, 0x5f, 0x43, 0x55, 0x44, 0x41, 0x5f, 0x46, 0x54, 0x5a, 0x00
.L_0:


//--------------------- .nv.shared.triton__0d1d2d3d4d5d6d7d8de9de --------------------------
	.section	.nv.shared.triton__0d1d2d3d4d5d6d7d8de9de,"aw",@nobits
	.align	16
